//
// Generated by NVIDIA NVVM Compiler
//
// Compiler Build ID: CL-36424714
// Cuda compilation tools, release 13.0, V13.0.88
// Based on NVVM 20.0.0
//

.version 9.0
.target sm_100
.address_size 64

	// .globl	_Z22imageFilterKernelPartAP5char3S0_jji

.visible .entry _Z22imageFilterKernelPartAP5char3S0_jji(
	.param .u64 .ptr .align 1 _Z22imageFilterKernelPartAP5char3S0_jji_param_0,
	.param .u64 .ptr .align 1 _Z22imageFilterKernelPartAP5char3S0_jji_param_1,
	.param .u32 _Z22imageFilterKernelPartAP5char3S0_jji_param_2,
	.param .u32 _Z22imageFilterKernelPartAP5char3S0_jji_param_3,
	.param .u32 _Z22imageFilterKernelPartAP5char3S0_jji_param_4
)
{
	.reg .pred 	%p<31>;
	.reg .b32 	%r<223>;
	.reg .b64 	%rd<26>;

	ld.param.u64 	%rd3, [_Z22imageFilterKernelPartAP5char3S0_jji_param_0];
	ld.param.u32 	%r124, [_Z22imageFilterKernelPartAP5char3S0_jji_param_2];
	ld.param.u32 	%r125, [_Z22imageFilterKernelPartAP5char3S0_jji_param_3];
	ld.param.u32 	%r126, [_Z22imageFilterKernelPartAP5char3S0_jji_param_4];
	cvta.to.global.u64 	%rd1, %rd3;
	mov.u32 	%r127, %ctaid.x;
	mov.u32 	%r128, %ntid.x;
	mov.u32 	%r129, %tid.x;
	mad.lo.s32 	%r130, %r127, %r128, %r129;
	mul.lo.s32 	%r172, %r126, %r130;
	setp.lt.s32 	%p1, %r126, 1;
	@%p1 bra 	$L__BB0_23;
	mul.lo.s32 	%r2, %r125, %r124;
	shl.b32 	%r3, %r124, 2;
	mul.lo.s32 	%r4, %r124, -3;
	shl.b32 	%r5, %r124, 1;
	neg.s32 	%r6, %r5;
	neg.s32 	%r7, %r3;
	mul.lo.s32 	%r8, %r124, 3;
	add.s32 	%r9, %r172, %r126;
$L__BB0_2:
	sub.s32 	%r181, %r172, %r124;
	add.s32 	%r180, %r6, %r172;
	add.s32 	%r179, %r7, %r172;
	add.s32 	%r177, %r124, %r172;
	add.s32 	%r176, %r5, %r172;
	add.s32 	%r175, %r8, %r172;
	add.s32 	%r174, %r3, %r172;
	add.s32 	%r173, %r4, %r172;
	mov.b32 	%r190, 0;
	mov.b32 	%r182, -4;
	mov.u32 	%r178, %r172;
	mov.u32 	%r189, %r190;
	mov.u32 	%r188, %r190;
	mov.u32 	%r187, %r190;
$L__BB0_3:
	add.s32 	%r33, %r179, -4;
	setp.lt.s32 	%p2, %r33, 0;
	setp.ge.u32 	%p3, %r33, %r2;
	or.pred  	%p4, %p2, %p3;
	@%p4 bra 	$L__BB0_5;
	mul.wide.u32 	%rd4, %r33, 3;
	add.s64 	%rd5, %rd1, %rd4;
	ld.global.s8 	%r133, [%rd5];
	add.s32 	%r189, %r189, %r133;
	ld.global.s8 	%r134, [%rd5+1];
	add.s32 	%r188, %r188, %r134;
	ld.global.s8 	%r135, [%rd5+2];
	add.s32 	%r187, %r187, %r135;
	add.s32 	%r190, %r190, 1;
$L__BB0_5:
	add.s32 	%r42, %r124, %r33;
	setp.lt.s32 	%p5, %r42, 0;
	setp.ge.u32 	%p6, %r42, %r2;
	or.pred  	%p7, %p5, %p6;
	@%p7 bra 	$L__BB0_7;
	add.s32 	%r136, %r173, -4;
	mul.wide.u32 	%rd6, %r136, 3;
	add.s64 	%rd7, %rd1, %rd6;
	ld.global.s8 	%r137, [%rd7];
	add.s32 	%r189, %r189, %r137;
	ld.global.s8 	%r138, [%rd7+1];
	add.s32 	%r188, %r188, %r138;
	ld.global.s8 	%r139, [%rd7+2];
	add.s32 	%r187, %r187, %r139;
	add.s32 	%r190, %r190, 1;
$L__BB0_7:
	add.s32 	%r51, %r124, %r42;
	setp.lt.s32 	%p8, %r51, 0;
	setp.ge.u32 	%p9, %r51, %r2;
	or.pred  	%p10, %p8, %p9;
	@%p10 bra 	$L__BB0_9;
	add.s32 	%r140, %r180, -4;
	mul.wide.u32 	%rd8, %r140, 3;
	add.s64 	%rd9, %rd1, %rd8;
	ld.global.s8 	%r141, [%rd9];
	add.s32 	%r189, %r189, %r141;
	ld.global.s8 	%r142, [%rd9+1];
	add.s32 	%r188, %r188, %r142;
	ld.global.s8 	%r143, [%rd9+2];
	add.s32 	%r187, %r187, %r143;
	add.s32 	%r190, %r190, 1;
$L__BB0_9:
	add.s32 	%r60, %r124, %r51;
	setp.lt.s32 	%p11, %r60, 0;
	setp.ge.u32 	%p12, %r60, %r2;
	or.pred  	%p13, %p11, %p12;
	@%p13 bra 	$L__BB0_11;
	add.s32 	%r144, %r181, -4;
	mul.wide.u32 	%rd10, %r144, 3;
	add.s64 	%rd11, %rd1, %rd10;
	ld.global.s8 	%r145, [%rd11];
	add.s32 	%r189, %r189, %r145;
	ld.global.s8 	%r146, [%rd11+1];
	add.s32 	%r188, %r188, %r146;
	ld.global.s8 	%r147, [%rd11+2];
	add.s32 	%r187, %r187, %r147;
	add.s32 	%r190, %r190, 1;
$L__BB0_11:
	add.s32 	%r69, %r124, %r60;
	setp.lt.s32 	%p14, %r69, 0;
	setp.ge.u32 	%p15, %r69, %r2;
	or.pred  	%p16, %p14, %p15;
	@%p16 bra 	$L__BB0_13;
	add.s32 	%r148, %r178, -4;
	mul.wide.u32 	%rd12, %r148, 3;
	add.s64 	%rd13, %rd1, %rd12;
	ld.global.s8 	%r149, [%rd13];
	add.s32 	%r189, %r189, %r149;
	ld.global.s8 	%r150, [%rd13+1];
	add.s32 	%r188, %r188, %r150;
	ld.global.s8 	%r151, [%rd13+2];
	add.s32 	%r187, %r187, %r151;
	add.s32 	%r190, %r190, 1;
$L__BB0_13:
	add.s32 	%r78, %r124, %r69;
	setp.lt.s32 	%p17, %r78, 0;
	setp.ge.u32 	%p18, %r78, %r2;
	or.pred  	%p19, %p17, %p18;
	@%p19 bra 	$L__BB0_15;
	add.s32 	%r152, %r177, -4;
	mul.wide.u32 	%rd14, %r152, 3;
	add.s64 	%rd15, %rd1, %rd14;
	ld.global.s8 	%r153, [%rd15];
	add.s32 	%r189, %r189, %r153;
	ld.global.s8 	%r154, [%rd15+1];
	add.s32 	%r188, %r188, %r154;
	ld.global.s8 	%r155, [%rd15+2];
	add.s32 	%r187, %r187, %r155;
	add.s32 	%r190, %r190, 1;
$L__BB0_15:
	add.s32 	%r87, %r124, %r78;
	setp.lt.s32 	%p20, %r87, 0;
	setp.ge.u32 	%p21, %r87, %r2;
	or.pred  	%p22, %p20, %p21;
	@%p22 bra 	$L__BB0_17;
	add.s32 	%r156, %r176, -4;
	mul.wide.u32 	%rd16, %r156, 3;
	add.s64 	%rd17, %rd1, %rd16;
	ld.global.s8 	%r157, [%rd17];
	add.s32 	%r189, %r189, %r157;
	ld.global.s8 	%r158, [%rd17+1];
	add.s32 	%r188, %r188, %r158;
	ld.global.s8 	%r159, [%rd17+2];
	add.s32 	%r187, %r187, %r159;
	add.s32 	%r190, %r190, 1;
$L__BB0_17:
	add.s32 	%r96, %r124, %r87;
	setp.lt.s32 	%p23, %r96, 0;
	setp.ge.u32 	%p24, %r96, %r2;
	or.pred  	%p25, %p23, %p24;
	@%p25 bra 	$L__BB0_19;
	add.s32 	%r160, %r175, -4;
	mul.wide.u32 	%rd18, %r160, 3;
	add.s64 	%rd19, %rd1, %rd18;
	ld.global.s8 	%r161, [%rd19];
	add.s32 	%r189, %r189, %r161;
	ld.global.s8 	%r162, [%rd19+1];
	add.s32 	%r188, %r188, %r162;
	ld.global.s8 	%r163, [%rd19+2];
	add.s32 	%r187, %r187, %r163;
	add.s32 	%r190, %r190, 1;
$L__BB0_19:
	add.s32 	%r164, %r124, %r96;
	setp.lt.s32 	%p26, %r164, 0;
	setp.ge.u32 	%p27, %r164, %r2;
	or.pred  	%p28, %p26, %p27;
	@%p28 bra 	$L__BB0_21;
	add.s32 	%r165, %r174, -4;
	mul.wide.u32 	%rd20, %r165, 3;
	add.s64 	%rd21, %rd1, %rd20;
	ld.global.s8 	%r166, [%rd21];
	add.s32 	%r189, %r189, %r166;
	ld.global.s8 	%r167, [%rd21+1];
	add.s32 	%r188, %r188, %r167;
	ld.global.s8 	%r168, [%rd21+2];
	add.s32 	%r187, %r187, %r168;
	add.s32 	%r190, %r190, 1;
$L__BB0_21:
	add.s32 	%r182, %r182, 1;
	add.s32 	%r181, %r181, 1;
	add.s32 	%r180, %r180, 1;
	add.s32 	%r179, %r179, 1;
	add.s32 	%r178, %r178, 1;
	add.s32 	%r177, %r177, 1;
	add.s32 	%r176, %r176, 1;
	add.s32 	%r175, %r175, 1;
	add.s32 	%r174, %r174, 1;
	add.s32 	%r173, %r173, 1;
	setp.ne.s32 	%p29, %r182, 5;
	@%p29 bra 	$L__BB0_3;
	ld.param.u64 	%rd25, [_Z22imageFilterKernelPartAP5char3S0_jji_param_1];
	div.s32 	%r169, %r189, %r190;
	cvta.to.global.u64 	%rd22, %rd25;
	mul.wide.s32 	%rd23, %r172, 3;
	add.s64 	%rd24, %rd22, %rd23;
	st.global.u8 	[%rd24], %r169;
	div.s32 	%r170, %r188, %r190;
	st.global.u8 	[%rd24+1], %r170;
	div.s32 	%r171, %r187, %r190;
	st.global.u8 	[%rd24+2], %r171;
	add.s32 	%r172, %r172, 1;
	setp.lt.s32 	%p30, %r172, %r9;
	@%p30 bra 	$L__BB0_2;
$L__BB0_23:
	ret;

}
	// .globl	_Z22imageFilterKernelPartBP5char3S0_jjii
.visible .entry _Z22imageFilterKernelPartBP5char3S0_jjii(
	.param .u64 .ptr .align 1 _Z22imageFilterKernelPartBP5char3S0_jjii_param_0,
	.param .u64 .ptr .align 1 _Z22imageFilterKernelPartBP5char3S0_jjii_param_1,
	.param .u32 _Z22imageFilterKernelPartBP5char3S0_jjii_param_2,
	.param .u32 _Z22imageFilterKernelPartBP5char3S0_jjii_param_3,
	.param .u32 _Z22imageFilterKernelPartBP5char3S0_jjii_param_4,
	.param .u32 _Z22imageFilterKernelPartBP5char3S0_jjii_param_5
)
{
	.reg .pred 	%p<31>;
	.reg .b32 	%r<235>;
	.reg .b64 	%rd<26>;

	ld.param.u64 	%rd3, [_Z22imageFilterKernelPartBP5char3S0_jjii_param_0];
	ld.param.u32 	%r124, [_Z22imageFilterKernelPartBP5char3S0_jjii_param_2];
	ld.param.u32 	%r125, [_Z22imageFilterKernelPartBP5char3S0_jjii_param_3];
	ld.param.u32 	%r126, [_Z22imageFilterKernelPartBP5char3S0_jjii_param_4];
	cvta.to.global.u64 	%rd1, %rd3;
	mov.u32 	%r128, %ctaid.x;
	mov.u32 	%r129, %ntid.x;
	mul.lo.s32 	%r1, %r128, %r129;
	mov.u32 	%r2, %tid.x;
	add.s32 	%r3, %r1, %r2;
	setp.lt.s32 	%p1, %r126, 1;
	@%p1 bra 	$L__BB1_23;
	mul.lo.s32 	%r4, %r125, %r124;
	shl.b32 	%r131, %r124, 2;
	shl.b32 	%r132, %r124, 1;
	add.s32 	%r133, %r2, %r124;
	add.s32 	%r5, %r133, %r1;
	add.s32 	%r6, %r3, %r132;
	mad.lo.s32 	%r7, %r124, 3, %r3;
	add.s32 	%r8, %r3, %r131;
	mov.b32 	%r184, 0;
$L__BB1_2:
	ld.param.u32 	%r183, [_Z22imageFilterKernelPartBP5char3S0_jjii_param_5];
	mul.lo.s32 	%r136, %r184, %r183;
	add.s32 	%r10, %r3, %r136;
	sub.s32 	%r137, %r3, %r124;
	add.s32 	%r193, %r137, %r136;
	sub.s32 	%r139, %r3, %r132;
	add.s32 	%r192, %r139, %r136;
	shl.b32 	%r140, %r124, 2;
	sub.s32 	%r141, %r3, %r140;
	add.s32 	%r191, %r141, %r136;
	add.s32 	%r189, %r5, %r136;
	add.s32 	%r188, %r6, %r136;
	add.s32 	%r187, %r7, %r136;
	add.s32 	%r186, %r8, %r136;
	mul.lo.s32 	%r142, %r124, 3;
	sub.s32 	%r143, %r3, %r142;
	add.s32 	%r185, %r143, %r136;
	mov.b32 	%r202, 0;
	mov.b32 	%r194, -4;
	mov.u32 	%r190, %r10;
	mov.u32 	%r201, %r202;
	mov.u32 	%r200, %r202;
	mov.u32 	%r199, %r202;
$L__BB1_3:
	add.s32 	%r33, %r191, -4;
	setp.lt.s32 	%p2, %r33, 0;
	setp.ge.u32 	%p3, %r33, %r4;
	or.pred  	%p4, %p2, %p3;
	@%p4 bra 	$L__BB1_5;
	mul.wide.u32 	%rd4, %r33, 3;
	add.s64 	%rd5, %rd1, %rd4;
	ld.global.s8 	%r144, [%rd5];
	add.s32 	%r201, %r201, %r144;
	ld.global.s8 	%r145, [%rd5+1];
	add.s32 	%r200, %r200, %r145;
	ld.global.s8 	%r146, [%rd5+2];
	add.s32 	%r199, %r199, %r146;
	add.s32 	%r202, %r202, 1;
$L__BB1_5:
	add.s32 	%r42, %r124, %r33;
	setp.lt.s32 	%p5, %r42, 0;
	setp.ge.u32 	%p6, %r42, %r4;
	or.pred  	%p7, %p5, %p6;
	@%p7 bra 	$L__BB1_7;
	add.s32 	%r147, %r185, -4;
	mul.wide.u32 	%rd6, %r147, 3;
	add.s64 	%rd7, %rd1, %rd6;
	ld.global.s8 	%r148, [%rd7];
	add.s32 	%r201, %r201, %r148;
	ld.global.s8 	%r149, [%rd7+1];
	add.s32 	%r200, %r200, %r149;
	ld.global.s8 	%r150, [%rd7+2];
	add.s32 	%r199, %r199, %r150;
	add.s32 	%r202, %r202, 1;
$L__BB1_7:
	add.s32 	%r51, %r124, %r42;
	setp.lt.s32 	%p8, %r51, 0;
	setp.ge.u32 	%p9, %r51, %r4;
	or.pred  	%p10, %p8, %p9;
	@%p10 bra 	$L__BB1_9;
	add.s32 	%r151, %r192, -4;
	mul.wide.u32 	%rd8, %r151, 3;
	add.s64 	%rd9, %rd1, %rd8;
	ld.global.s8 	%r152, [%rd9];
	add.s32 	%r201, %r201, %r152;
	ld.global.s8 	%r153, [%rd9+1];
	add.s32 	%r200, %r200, %r153;
	ld.global.s8 	%r154, [%rd9+2];
	add.s32 	%r199, %r199, %r154;
	add.s32 	%r202, %r202, 1;
$L__BB1_9:
	add.s32 	%r60, %r124, %r51;
	setp.lt.s32 	%p11, %r60, 0;
	setp.ge.u32 	%p12, %r60, %r4;
	or.pred  	%p13, %p11, %p12;
	@%p13 bra 	$L__BB1_11;
	add.s32 	%r155, %r193, -4;
	mul.wide.u32 	%rd10, %r155, 3;
	add.s64 	%rd11, %rd1, %rd10;
	ld.global.s8 	%r156, [%rd11];
	add.s32 	%r201, %r201, %r156;
	ld.global.s8 	%r157, [%rd11+1];
	add.s32 	%r200, %r200, %r157;
	ld.global.s8 	%r158, [%rd11+2];
	add.s32 	%r199, %r199, %r158;
	add.s32 	%r202, %r202, 1;
$L__BB1_11:
	add.s32 	%r69, %r124, %r60;
	setp.lt.s32 	%p14, %r69, 0;
	setp.ge.u32 	%p15, %r69, %r4;
	or.pred  	%p16, %p14, %p15;
	@%p16 bra 	$L__BB1_13;
	add.s32 	%r159, %r190, -4;
	mul.wide.u32 	%rd12, %r159, 3;
	add.s64 	%rd13, %rd1, %rd12;
	ld.global.s8 	%r160, [%rd13];
	add.s32 	%r201, %r201, %r160;
	ld.global.s8 	%r161, [%rd13+1];
	add.s32 	%r200, %r200, %r161;
	ld.global.s8 	%r162, [%rd13+2];
	add.s32 	%r199, %r199, %r162;
	add.s32 	%r202, %r202, 1;
$L__BB1_13:
	add.s32 	%r78, %r124, %r69;
	setp.lt.s32 	%p17, %r78, 0;
	setp.ge.u32 	%p18, %r78, %r4;
	or.pred  	%p19, %p17, %p18;
	@%p19 bra 	$L__BB1_15;
	add.s32 	%r163, %r189, -4;
	mul.wide.u32 	%rd14, %r163, 3;
	add.s64 	%rd15, %rd1, %rd14;
	ld.global.s8 	%r164, [%rd15];
	add.s32 	%r201, %r201, %r164;
	ld.global.s8 	%r165, [%rd15+1];
	add.s32 	%r200, %r200, %r165;
	ld.global.s8 	%r166, [%rd15+2];
	add.s32 	%r199, %r199, %r166;
	add.s32 	%r202, %r202, 1;
$L__BB1_15:
	add.s32 	%r87, %r124, %r78;
	setp.lt.s32 	%p20, %r87, 0;
	setp.ge.u32 	%p21, %r87, %r4;
	or.pred  	%p22, %p20, %p21;
	@%p22 bra 	$L__BB1_17;
	add.s32 	%r167, %r188, -4;
	mul.wide.u32 	%rd16, %r167, 3;
	add.s64 	%rd17, %rd1, %rd16;
	ld.global.s8 	%r168, [%rd17];
	add.s32 	%r201, %r201, %r168;
	ld.global.s8 	%r169, [%rd17+1];
	add.s32 	%r200, %r200, %r169;
	ld.global.s8 	%r170, [%rd17+2];
	add.s32 	%r199, %r199, %r170;
	add.s32 	%r202, %r202, 1;
$L__BB1_17:
	add.s32 	%r96, %r124, %r87;
	setp.lt.s32 	%p23, %r96, 0;
	setp.ge.u32 	%p24, %r96, %r4;
	or.pred  	%p25, %p23, %p24;
	@%p25 bra 	$L__BB1_19;
	add.s32 	%r171, %r187, -4;
	mul.wide.u32 	%rd18, %r171, 3;
	add.s64 	%rd19, %rd1, %rd18;
	ld.global.s8 	%r172, [%rd19];
	add.s32 	%r201, %r201, %r172;
	ld.global.s8 	%r173, [%rd19+1];
	add.s32 	%r200, %r200, %r173;
	ld.global.s8 	%r174, [%rd19+2];
	add.s32 	%r199, %r199, %r174;
	add.s32 	%r202, %r202, 1;
$L__BB1_19:
	add.s32 	%r175, %r124, %r96;
	setp.lt.s32 	%p26, %r175, 0;
	setp.ge.u32 	%p27, %r175, %r4;
	or.pred  	%p28, %p26, %p27;
	@%p28 bra 	$L__BB1_21;
	add.s32 	%r176, %r186, -4;
	mul.wide.u32 	%rd20, %r176, 3;
	add.s64 	%rd21, %rd1, %rd20;
	ld.global.s8 	%r177, [%rd21];
	add.s32 	%r201, %r201, %r177;
	ld.global.s8 	%r178, [%rd21+1];
	add.s32 	%r200, %r200, %r178;
	ld.global.s8 	%r179, [%rd21+2];
	add.s32 	%r199, %r199, %r179;
	add.s32 	%r202, %r202, 1;
$L__BB1_21:
	add.s32 	%r194, %r194, 1;
	add.s32 	%r193, %r193, 1;
	add.s32 	%r192, %r192, 1;
	add.s32 	%r191, %r191, 1;
	add.s32 	%r190, %r190, 1;
	add.s32 	%r189, %r189, 1;
	add.s32 	%r188, %r188, 1;
	add.s32 	%r187, %r187, 1;
	add.s32 	%r186, %r186, 1;
	add.s32 	%r185, %r185, 1;
	setp.ne.s32 	%p29, %r194, 5;
	@%p29 bra 	$L__BB1_3;
	ld.param.u64 	%rd25, [_Z22imageFilterKernelPartBP5char3S0_jjii_param_1];
	div.s32 	%r180, %r201, %r202;
	cvta.to.global.u64 	%rd22, %rd25;
	mul.wide.s32 	%rd23, %r10, 3;
	add.s64 	%rd24, %rd22, %rd23;
	st.global.u8 	[%rd24], %r180;
	div.s32 	%r181, %r200, %r202;
	st.global.u8 	[%rd24+1], %r181;
	div.s32 	%r182, %r199, %r202;
	st.global.u8 	[%rd24+2], %r182;
	add.s32 	%r184, %r184, 1;
	setp.ne.s32 	%p30, %r184, %r126;
	@%p30 bra 	$L__BB1_2;
$L__BB1_23:
	ret;

}
	// .globl	_Z22imageFilterKernelPartCP5char3S0_jj
.visible .entry _Z22imageFilterKernelPartCP5char3S0_jj(
	.param .u64 .ptr .align 1 _Z22imageFilterKernelPartCP5char3S0_jj_param_0,
	.param .u64 .ptr .align 1 _Z22imageFilterKernelPartCP5char3S0_jj_param_1,
	.param .u32 _Z22imageFilterKernelPartCP5char3S0_jj_param_2,
	.param .u32 _Z22imageFilterKernelPartCP5char3S0_jj_param_3
)
{


	ret;

}


// ===== COMPILED SASS (sm_100) =====

	.target	sm_100

	.elftype	@"ET_EXEC"


//--------------------- .note.nv.tkinfo           --------------------------
	.section	.note.nv.tkinfo,"",@"SHT_NOTE"
	.sectionflags	@"SHF_NOTE_NV_TKINFO"
	.tkinfo
        /*0018*/ 	.word	0x00000002
        /*0030*/ 	.string	""
        /*0030*/ 	.string	"ptxas"
        /*0030*/ 	.string	"Cuda compilation tools, release 13.0, V13.0.88"
        /*0030*/ 	.string	"Build cuda_13.0.r13.0/compiler.36424714_0"
        /*0030*/ 	.string	"-arch sm_100 -m 64 "



//--------------------- .note.nv.cuinfo           --------------------------
	.section	.note.nv.cuinfo,"",@"SHT_NOTE"
	.sectionflags	@"SHF_NOTE_NV_CUINFO"
        /*0018*/ 	.short	0x0002
        /*001a*/ 	.short	0x0064
        /*001c*/ 	.short	0x0082
	.zero		2


//--------------------- .nv.info                  --------------------------
	.section	.nv.info,"",@"SHT_CUDA_INFO"
	.align	4


	//----- nvinfo : EIATTR_REGCOUNT
	.align		4
        /*0000*/ 	.byte	0x04, 0x2f
        /*0002*/ 	.short	(.L_1 - .L_0)
	.align		4
.L_0:
        /*0004*/ 	.word	index@(_Z22imageFilterKernelPartAP5char3S0_jji)
        /*0008*/ 	.word	0x00000020


	//----- nvinfo : EIATTR_FRAME_SIZE
	.align		4
.L_1:
        /*000c*/ 	.byte	0x04, 0x11
        /*000e*/ 	.short	(.L_3 - .L_2)
	.align		4
.L_2:
        /*0010*/ 	.word	index@(_Z22imageFilterKernelPartAP5char3S0_jji)
        /*0014*/ 	.word	0x00000000


	//----- nvinfo : EIATTR_REGCOUNT
	.align		4
.L_3:
        /*0018*/ 	.byte	0x04, 0x2f
        /*001a*/ 	.short	(.L_5 - .L_4)
	.align		4
.L_4:
        /*001c*/ 	.word	index@(_Z22imageFilterKernelPartBP5char3S0_jjii)
        /*0020*/ 	.word	0x00000020


	//----- nvinfo : EIATTR_FRAME_SIZE
	.align		4
.L_5:
        /*0024*/ 	.byte	0x04, 0x11
        /*0026*/ 	.short	(.L_7 - .L_6)
	.align		4
.L_6:
        /*0028*/ 	.word	index@(_Z22imageFilterKernelPartBP5char3S0_jjii)
        /*002c*/ 	.word	0x00000000


	//----- nvinfo : EIATTR_REGCOUNT
	.align		4
.L_7:
        /*0030*/ 	.byte	0x04, 0x2f
        /*0032*/ 	.short	(.L_9 - .L_8)
	.align		4
.L_8:
        /*0034*/ 	.word	index@(_Z22imageFilterKernelPartCP5char3S0_jj)
        /*0038*/ 	.word	0x00000004


	//----- nvinfo : EIATTR_FRAME_SIZE
	.align		4
.L_9:
        /*003c*/ 	.byte	0x04, 0x11
        /*003e*/ 	.short	(.L_11 - .L_10)
	.align		4
.L_10:
        /*0040*/ 	.word	index@(_Z22imageFilterKernelPartCP5char3S0_jj)
        /*0044*/ 	.word	0x00000000


	//----- nvinfo : EIATTR_MIN_STACK_SIZE
	.align		4
.L_11:
        /*0048*/ 	.byte	0x04, 0x12
        /*004a*/ 	.short	(.L_13 - .L_12)
	.align		4
.L_12:
        /*004c*/ 	.word	index@(_Z22imageFilterKernelPartCP5char3S0_jj)
        /*0050*/ 	.word	0x00000000


	//----- nvinfo : EIATTR_MIN_STACK_SIZE
	.align		4
.L_13:
        /*0054*/ 	.byte	0x04, 0x12
        /*0056*/ 	.short	(.L_15 - .L_14)
	.align		4
.L_14:
        /*0058*/ 	.word	index@(_Z22imageFilterKernelPartBP5char3S0_jjii)
        /*005c*/ 	.word	0x00000000


	//----- nvinfo : EIATTR_MIN_STACK_SIZE
	.align		4
.L_15:
        /*0060*/ 	.byte	0x04, 0x12
        /*0062*/ 	.short	(.L_17 - .L_16)
	.align		4
.L_16:
        /*0064*/ 	.word	index@(_Z22imageFilterKernelPartAP5char3S0_jji)
        /*0068*/ 	.word	0x00000000
.L_17:


//--------------------- .nv.compat                --------------------------
	.section	.nv.compat,"",@"SHT_CUDA_COMPAT_INFO"
	.align	4
        /*0000*/ 	.byte	0x02, 0x09, 0x00, 0x00, 0x02, 0x02, 0x01, 0x00, 0x02, 0x05, 0x05, 0x00, 0x03, 0x07, 0x01, 0x01
        /*0010*/ 	.byte	0x02, 0x03, 0x00, 0x00, 0x02, 0x06, 0x01, 0x00, 0x04, 0x0b, 0x08, 0x00, 0x09, 0x00, 0x00, 0x00
        /*0020*/ 	.byte	0x00, 0x00, 0x00, 0x00


//--------------------- .nv.info._Z22imageFilterKernelPartCP5char3S0_jj --------------------------
	.section	.nv.info._Z22imageFilterKernelPartCP5char3S0_jj,"",@"SHT_CUDA_INFO"
	.sectionflags	@""
	.align	4


	//----- nvinfo : EIATTR_CUDA_API_VERSION
	.align		4
        /*0000*/ 	.byte	0x04, 0x37
        /*0002*/ 	.short	(.L_19 - .L_18)
.L_18:
        /*0004*/ 	.word	0x00000082


	//----- nvinfo : EIATTR_KPARAM_INFO
	.align		4
.L_19:
        /*0008*/ 	.byte	0x04, 0x17
        /*000a*/ 	.short	(.L_21 - .L_20)
.L_20:
        /*000c*/ 	.word	0x00000000
        /*0010*/ 	.short	0x0003
        /*0012*/ 	.short	0x0014
        /*0014*/ 	.byte	0x00, 0xf0, 0x11, 0x00


	//----- nvinfo : EIATTR_KPARAM_INFO
	.align		4
.L_21:
        /*0018*/ 	.byte	0x04, 0x17
        /*001a*/ 	.short	(.L_23 - .L_22)
.L_22:
        /*001c*/ 	.word	0x00000000
        /*0020*/ 	.short	0x0002
        /*0022*/ 	.short	0x0010
        /*0024*/ 	.byte	0x00, 0xf0, 0x11, 0x00


	//----- nvinfo : EIATTR_KPARAM_INFO
	.align		4
.L_23:
        /*0028*/ 	.byte	0x04, 0x17
        /*002a*/ 	.short	(.L_25 - .L_24)
.L_24:
        /*002c*/ 	.word	0x00000000
        /*0030*/ 	.short	0x0001
        /*0032*/ 	.short	0x0008
        /*0034*/ 	.byte	0x00, 0xf5, 0x21, 0x00


	//----- nvinfo : EIATTR_KPARAM_INFO
	.align		4
.L_25:
        /*0038*/ 	.byte	0x04, 0x17
        /*003a*/ 	.short	(.L_27 - .L_26)
.L_26:
        /*003c*/ 	.word	0x00000000
        /*0040*/ 	.short	0x0000
        /*0042*/ 	.short	0x0000
        /*0044*/ 	.byte	0x00, 0xf5, 0x21, 0x00


	//----- nvinfo : EIATTR_SPARSE_MMA_MASK
	.align		4
.L_27:
        /*0048*/ 	.byte	0x03, 0x50
        /*004a*/ 	.short	0x0000


	//----- nvinfo : EIATTR_MAXREG_COUNT
	.align		4
        /*004c*/ 	.byte	0x03, 0x1b
        /*004e*/ 	.short	0x00ff


	//----- nvinfo : EIATTR_MERCURY_ISA_VERSION
	.align		4
        /*0050*/ 	.byte	0x03, 0x5f
        /*0052*/ 	.short	0x0101


	//----- nvinfo : EIATTR_VRC_CTA_INIT_COUNT
	.align		4
        /*0054*/ 	.byte	0x02, 0x4a
	.zero		1
	.zero		1


	//----- nvinfo : EIATTR_EXIT_INSTR_OFFSETS
	.align		4
        /*0058*/ 	.byte	0x04, 0x1c
        /*005a*/ 	.short	(.L_29 - .L_28)


	//   ....[0]....
.L_28:
        /*005c*/ 	.word	0x00000010


	//----- nvinfo : EIATTR_CBANK_PARAM_SIZE
	.align		4
.L_29:
        /*0060*/ 	.byte	0x03, 0x19
        /*0062*/ 	.short	0x0018


	//----- nvinfo : EIATTR_PARAM_CBANK
	.align		4
        /*0064*/ 	.byte	0x04, 0x0a
        /*0066*/ 	.short	(.L_31 - .L_30)
	.align		4
.L_30:
        /*0068*/ 	.word	index@(.nv.constant0._Z22imageFilterKernelPartCP5char3S0_jj)
        /*006c*/ 	.short	0x0380
        /*006e*/ 	.short	0x0018


	//----- nvinfo : EIATTR_SW_WAR
	.align		4
.L_31:
        /*0070*/ 	.byte	0x04, 0x36
        /*0072*/ 	.short	(.L_33 - .L_32)
.L_32:
        /*0074*/ 	.word	0x00000008
.L_33:


//--------------------- .nv.info._Z22imageFilterKernelPartBP5char3S0_jjii --------------------------
	.section	.nv.info._Z22imageFilterKernelPartBP5char3S0_jjii,"",@"SHT_CUDA_INFO"
	.sectionflags	@""
	.align	4


	//----- nvinfo : EIATTR_CUDA_API_VERSION
	.align		4
        /*0000*/ 	.byte	0x04, 0x37
        /*0002*/ 	.short	(.L_35 - .L_34)
.L_34:
        /*0004*/ 	.word	0x00000082


	//----- nvinfo : EIATTR_KPARAM_INFO
	.align		4
.L_35:
        /*0008*/ 	.byte	0x04, 0x17
        /*000a*/ 	.short	(.L_37 - .L_36)
.L_36:
        /*000c*/ 	.word	0x00000000
        /*0010*/ 	.short	0x0005
        /*0012*/ 	.short	0x001c
        /*0014*/ 	.byte	0x00, 0xf0, 0x11, 0x00


	//----- nvinfo : EIATTR_KPARAM_INFO
	.align		4
.L_37:
        /*0018*/ 	.byte	0x04, 0x17
        /*001a*/ 	.short	(.L_39 - .L_38)
.L_38:
        /*001c*/ 	.word	0x00000000
        /*0020*/ 	.short	0x0004
        /*0022*/ 	.short	0x0018
        /*0024*/ 	.byte	0x00, 0xf0, 0x11, 0x00


	//----- nvinfo : EIATTR_KPARAM_INFO
	.align		4
.L_39:
        /*0028*/ 	.byte	0x04, 0x17
        /*002a*/ 	.short	(.L_41 - .L_40)
.L_40:
        /*002c*/ 	.word	0x00000000
        /*0030*/ 	.short	0x0003
        /*0032*/ 	.short	0x0014
        /*0034*/ 	.byte	0x00, 0xf0, 0x11, 0x00


	//----- nvinfo : EIATTR_KPARAM_INFO
	.align		4
.L_41:
        /*0038*/ 	.byte	0x04, 0x17
        /*003a*/ 	.short	(.L_43 - .L_42)
.L_42:
        /*003c*/ 	.word	0x00000000
        /*0040*/ 	.short	0x0002
        /*0042*/ 	.short	0x0010
        /*0044*/ 	.byte	0x00, 0xf0, 0x11, 0x00


	//----- nvinfo : EIATTR_KPARAM_INFO
	.align		4
.L_43:
        /*0048*/ 	.byte	0x04, 0x17
        /*004a*/ 	.short	(.L_45 - .L_44)
.L_44:
        /*004c*/ 	.word	0x00000000
        /*0050*/ 	.short	0x0001
        /*0052*/ 	.short	0x0008
        /*0054*/ 	.byte	0x00, 0xf5, 0x21, 0x00


	//----- nvinfo : EIATTR_KPARAM_INFO
	.align		4
.L_45:
        /*0058*/ 	.byte	0x04, 0x17
        /*005a*/ 	.short	(.L_47 - .L_46)
.L_46:
        /*005c*/ 	.word	0x00000000
        /*0060*/ 	.short	0x0000
        /*0062*/ 	.short	0x0000
        /*0064*/ 	.byte	0x00, 0xf5, 0x21, 0x00


	//----- nvinfo : EIATTR_SPARSE_MMA_MASK
	.align		4
.L_47:
        /*0068*/ 	.byte	0x03, 0x50
        /*006a*/ 	.short	0x0000


	//----- nvinfo : EIATTR_MAXREG_COUNT
	.align		4
        /*006c*/ 	.byte	0x03, 0x1b
        /*006e*/ 	.short	0x00ff


	//----- nvinfo : EIATTR_MERCURY_ISA_VERSION
	.align		4
        /*0070*/ 	.byte	0x03, 0x5f
        /*0072*/ 	.short	0x0101


	//----- nvinfo : EIATTR_VRC_CTA_INIT_COUNT
	.align		4
        /*0074*/ 	.byte	0x02, 0x4a
	.zero		1
	.zero		1


	//----- nvinfo : EIATTR_EXIT_INSTR_OFFSETS
	.align		4
        /*0078*/ 	.byte	0x04, 0x1c
        /*007a*/ 	.short	(.L_49 - .L_48)


	//   ....[0]....
.L_48:
        /*007c*/ 	.word	0x00000040


	//   ....[1]....
        /*0080*/ 	.word	0x00000e10


	//----- nvinfo : EIATTR_CBANK_PARAM_SIZE
	.align		4
.L_49:
        /*0084*/ 	.byte	0x03, 0x19
        /*0086*/ 	.short	0x0020


	//----- nvinfo : EIATTR_PARAM_CBANK
	.align		4
        /*0088*/ 	.byte	0x04, 0x0a
        /*008a*/ 	.short	(.L_51 - .L_50)
	.align		4
.L_50:
        /*008c*/ 	.word	index@(.nv.constant0._Z22imageFilterKernelPartBP5char3S0_jjii)
        /*0090*/ 	.short	0x0380
        /*0092*/ 	.short	0x0020


	//----- nvinfo : EIATTR_SW_WAR
	.align		4
.L_51:
        /*0094*/ 	.byte	0x04, 0x36
        /*0096*/ 	.short	(.L_53 - .L_52)
.L_52:
        /*0098*/ 	.word	0x00000008
.L_53:


//--------------------- .nv.info._Z22imageFilterKernelPartAP5char3S0_jji --------------------------
	.section	.nv.info._Z22imageFilterKernelPartAP5char3S0_jji,"",@"SHT_CUDA_INFO"
	.sectionflags	@""
	.align	4


	//----- nvinfo : EIATTR_CUDA_API_VERSION
	.align		4
        /*0000*/ 	.byte	0x04, 0x37
        /*0002*/ 	.short	(.L_55 - .L_54)
.L_54:
        /*0004*/ 	.word	0x00000082


	//----- nvinfo : EIATTR_KPARAM_INFO
	.align		4
.L_55:
        /*0008*/ 	.byte	0x04, 0x17
        /*000a*/ 	.short	(.L_57 - .L_56)
.L_56:
        /*000c*/ 	.word	0x00000000
        /*0010*/ 	.short	0x0004
        /*0012*/ 	.short	0x0018
        /*0014*/ 	.byte	0x00, 0xf0, 0x11, 0x00


	//----- nvinfo : EIATTR_KPARAM_INFO
	.align		4
.L_57:
        /*0018*/ 	.byte	0x04, 0x17
        /*001a*/ 	.short	(.L_59 - .L_58)
.L_58:
        /*001c*/ 	.word	0x00000000
        /*0020*/ 	.short	0x0003
        /*0022*/ 	.short	0x0014
        /*0024*/ 	.byte	0x00, 0xf0, 0x11, 0x00


	//----- nvinfo : EIATTR_KPARAM_INFO
	.align		4
.L_59:
        /*0028*/ 	.byte	0x04, 0x17
        /*002a*/ 	.short	(.L_61 - .L_60)
.L_60:
        /*002c*/ 	.word	0x00000000
        /*0030*/ 	.short	0x0002
        /*0032*/ 	.short	0x0010
        /*0034*/ 	.byte	0x00, 0xf0, 0x11, 0x00


	//----- nvinfo : EIATTR_KPARAM_INFO
	.align		4
.L_61:
        /*0038*/ 	.byte	0x04, 0x17
        /*003a*/ 	.short	(.L_63 - .L_62)
.L_62:
        /*003c*/ 	.word	0x00000000
        /*0040*/ 	.short	0x0001
        /*0042*/ 	.short	0x0008
        /*0044*/ 	.byte	0x00, 0xf5, 0x21, 0x00


	//----- nvinfo : EIATTR_KPARAM_INFO
	.align		4
.L_63:
        /*0048*/ 	.byte	0x04, 0x17
        /*004a*/ 	.short	(.L_65 - .L_64)
.L_64:
        /*004c*/ 	.word	0x00000000
        /*0050*/ 	.short	0x0000
        /*0052*/ 	.short	0x0000
        /*0054*/ 	.byte	0x00, 0xf5, 0x21, 0x00


	//----- nvinfo : EIATTR_SPARSE_MMA_MASK
	.align		4
.L_65:
        /*0058*/ 	.byte	0x03, 0x50
        /*005a*/ 	.short	0x0000


	//----- nvinfo : EIATTR_MAXREG_COUNT
	.align		4
        /*005c*/ 	.byte	0x03, 0x1b
        /*005e*/ 	.short	0x00ff


	//----- nvinfo : EIATTR_MERCURY_ISA_VERSION
	.align		4
        /*0060*/ 	.byte	0x03, 0x5f
        /*0062*/ 	.short	0x0101


	//----- nvinfo : EIATTR_VRC_CTA_INIT_COUNT
	.align		4
        /*0064*/ 	.byte	0x02, 0x4a
	.zero		1
	.zero		1


	//----- nvinfo : EIATTR_EXIT_INSTR_OFFSETS
	.align		4
        /*0068*/ 	.byte	0x04, 0x1c
        /*006a*/ 	.short	(.L_67 - .L_66)


	//   ....[0]....
.L_66:
        /*006c*/ 	.word	0x00000060


	//   ....[1]....
        /*0070*/ 	.word	0x00000d60


	//----- nvinfo : EIATTR_CRS_STACK_SIZE
	.align		4
.L_67:
        /*0074*/ 	.byte	0x04, 0x1e
        /*0076*/ 	.short	(.L_69 - .L_68)
.L_68:
        /*0078*/ 	.word	0x00000000


	//----- nvinfo : EIATTR_CBANK_PARAM_SIZE
	.align		4
.L_69:
        /*007c*/ 	.byte	0x03, 0x19
        /*007e*/ 	.short	0x001c


	//----- nvinfo : EIATTR_PARAM_CBANK
	.align		4
        /*0080*/ 	.byte	0x04, 0x0a
        /*0082*/ 	.short	(.L_71 - .L_70)
	.align		4
.L_70:
        /*0084*/ 	.word	index@(.nv.constant0._Z22imageFilterKernelPartAP5char3S0_jji)
        /*0088*/ 	.short	0x0380
        /*008a*/ 	.short	0x001c


	//----- nvinfo : EIATTR_SW_WAR
	.align		4
.L_71:
        /*008c*/ 	.byte	0x04, 0x36
        /*008e*/ 	.short	(.L_73 - .L_72)
.L_72:
        /*0090*/ 	.word	0x00000008
.L_73:


//--------------------- .nv.callgraph             --------------------------
	.section	.nv.callgraph,"",@"SHT_CUDA_CALLGRAPH"
	.align	4
	.sectionentsize	8
	.align		4
        /*0000*/ 	.word	0x00000000
	.align		4
        /*0004*/ 	.word	0xffffffff
	.align		4
        /*0008*/ 	.word	0x00000000
	.align		4
        /*000c*/ 	.word	0xfffffffe
	.align		4
        /*0010*/ 	.word	0x00000000
	.align		4
        /*0014*/ 	.word	0xfffffffd
	.align		4
        /*0018*/ 	.word	0x00000000
	.align		4
        /*001c*/ 	.word	0xfffffffc


//--------------------- .text._Z22imageFilterKernelPartCP5char3S0_jj --------------------------
	.section	.text._Z22imageFilterKernelPartCP5char3S0_jj,"ax",@progbits
	.align	128
        .global         _Z22imageFilterKernelPartCP5char3S0_jj
        .type           _Z22imageFilterKernelPartCP5char3S0_jj,@function
        .size           _Z22imageFilterKernelPartCP5char3S0_jj,(.L_x_7 - _Z22imageFilterKernelPartCP5char3S0_jj)
        .other          _Z22imageFilterKernelPartCP5char3S0_jj,@"STO_CUDA_ENTRY STV_DEFAULT"
_Z22imageFilterKernelPartCP5char3S0_jj:
.text._Z22imageFilterKernelPartCP5char3S0_jj:
[----:B------:R-:W-:Y:S01]  /*0000*/  LDC R1, c[0x0][0x37c] ;  /* 0x0000df00ff017b82 */ /* 0x000fe20000000800 */
[----:B------:R-:W-:Y:S05]  /*0010*/  EXIT ;  /* 0x000000000000794d */ /* 0x000fea0003800000 */
.L_x_0:
[----:B------:R-:W-:-:S00]  /*0020*/  BRA `(.L_x_0) ;  /* 0xfffffffc00fc7947 */ /* 0x000fc0000383ffff */
[----:B------:R-:W-:-:S00]  /*0030*/  NOP ;  /* 0x0000000000007918 */ /* 0x000fc00000000000 */
        /* <DEDUP_REMOVED lines=12> */
.L_x_7:


//--------------------- .text._Z22imageFilterKernelPartBP5char3S0_jjii --------------------------
	.section	.text._Z22imageFilterKernelPartBP5char3S0_jjii,"ax",@progbits
	.align	128
        .global         _Z22imageFilterKernelPartBP5char3S0_jjii
        .type           _Z22imageFilterKernelPartBP5char3S0_jjii,@function
        .size           _Z22imageFilterKernelPartBP5char3S0_jjii,(.L_x_8 - _Z22imageFilterKernelPartBP5char3S0_jjii)
        .other          _Z22imageFilterKernelPartBP5char3S0_jjii,@"STO_CUDA_ENTRY STV_DEFAULT"
_Z22imageFilterKernelPartBP5char3S0_jjii:
.text._Z22imageFilterKernelPartBP5char3S0_jjii:
[----:B------:R-:W-:Y:S08]  /*0000*/  LDC R1, c[0x0][0x37c] ;  /* 0x0000df00ff017b82 */ /* 0x000ff00000000800 */
[----:B------:R-:W0:Y:S08]  /*0010*/  LDC R0, c[0x0][0x398] ;  /* 0x0000e600ff007b82 */ /* 0x000e300000000800 */
[----:B------:R-:W1:Y:S01]  /*0020*/  S2UR UR4, SR_CTAID.X ;  /* 0x00000000000479c3 */ /* 0x000e620000002500 */
[----:B0-----:R-:W-:-:S13]  /*0030*/  ISETP.GE.AND P0, PT, R0, 0x1, PT ;  /* 0x000000010000780c */ /* 0x001fda0003f06270 */
[----:B-1----:R-:W-:Y:S05]  /*0040*/  @!P0 EXIT ;  /* 0x000000000000894d */ /* 0x002fea0003800000 */
[----:B------:R-:W0:Y:S01]  /*0050*/  S2R R5, SR_TID.X ;  /* 0x0000000000057919 */ /* 0x000e220000002100 */
[----:B------:R-:W1:Y:S01]  /*0060*/  LDCU UR5, c[0x0][0x360] ;  /* 0x00006c00ff0577ac */ /* 0x000e620008000800 */
[----:B------:R-:W2:Y:S01]  /*0070*/  LDC.64 R6, c[0x0][0x390] ;  /* 0x0000e400ff067b82 */ /* 0x000ea20000000a00 */
[----:B------:R-:W3:Y:S01]  /*0080*/  LDCU.64 UR6, c[0x0][0x358] ;  /* 0x00006b00ff0677ac */ /* 0x000ee20008000a00 */
[----:B-1----:R-:W-:Y:S01]  /*0090*/  UIMAD UR4, UR4, UR5, URZ ;  /* 0x00000005040472a4 */ /* 0x002fe2000f8e02ff */
[----:B--2---:R-:W-:-:S05]  /*00a0*/  IMAD R0, R7, R6, RZ ;  /* 0x0000000607007224 */ /* 0x004fca00078e02ff */
[----:B0-----:R-:W-:Y:S01]  /*00b0*/  VIADD R3, R5, UR4 ;  /* 0x0000000405037c36 */ /* 0x001fe20008000000 */
[C---:B------:R-:W-:Y:S01]  /*00c0*/  IADD3 R2, PT, PT, R6.reuse, UR4, R5 ;  /* 0x0000000406027c10 */ /* 0x040fe2000fffe005 */
[----:B------:R-:W-:Y:S02]  /*00d0*/  UMOV UR4, URZ ;  /* 0x000000ff00047c82 */ /* 0x000fe40008000000 */
[C-C-:B------:R-:W-:Y:S02]  /*00e0*/  IMAD R4, R6.reuse, 0x3, R3.reuse ;  /* 0x0000000306047824 */ /* 0x140fe400078e0203 */
[----:B---3--:R-:W-:-:S07]  /*00f0*/  IMAD R6, R6, 0x4, R3 ;  /* 0x0000000406067824 */ /* 0x008fce00078e0203 */
.L_x_2:
[----:B0-----:R-:W0:Y:S01]  /*0100*/  LDC R8, c[0x0][0x390] ;  /* 0x0000e400ff087b82 */ /* 0x001e220000000800 */
[----:B------:R-:W1:Y:S01]  /*0110*/  LDCU UR5, c[0x0][0x390] ;  /* 0x00007200ff0577ac */ /* 0x000e620008000800 */
[----:B------:R-:W-:Y:S01]  /*0120*/  HFMA2 R19, -RZ, RZ, 0, 0 ;  /* 0x00000000ff137431 */ /* 0x000fe200000001ff */
[----:B------:R-:W2:Y:S05]  /*0130*/  LDCU UR8, c[0x0][0x390] ;  /* 0x00007200ff0877ac */ /* 0x000eaa0008000800 */
[----:B------:R-:W3:Y:S01]  /*0140*/  LDC.64 R14, c[0x0][0x398] ;  /* 0x0000e600ff0e7b82 */ /* 0x000ee20000000a00 */
[----:B-1----:R-:W-:Y:S01]  /*0150*/  IADD3 R20, PT, PT, RZ, -UR5, RZ ;  /* 0x80000005ff147c10 */ /* 0x002fe2000fffe0ff */
[----:B------:R-:W-:Y:S01]  /*0160*/  VIADD R10, R3, -UR5 ;  /* 0x80000005030a7c36 */ /* 0x000fe20008000000 */
[----:B------:R-:W-:-:S02]  /*0170*/  UMOV UR5, 0xfffffffc ;  /* 0xfffffffc00057882 */ /* 0x000fc40000000000 */
[C---:B------:R-:W-:Y:S01]  /*0180*/  LEA R16, R20.reuse, R3, 0x1 ;  /* 0x0000000314107211 */ /* 0x040fe200078e08ff */
[--C-:B------:R-:W-:Y:S02]  /*0190*/  IMAD R18, R20, 0x4, R3.reuse ;  /* 0x0000000414127824 */ /* 0x100fe400078e0203 */
[--C-:B0-----:R-:W-:Y:S02]  /*01a0*/  IMAD R22, R8, 0x2, R3.reuse ;  /* 0x0000000208167824 */ /* 0x101fe400078e0203 */
[--C-:B------:R-:W-:Y:S02]  /*01b0*/  IMAD R20, R20, 0x3, R3.reuse ;  /* 0x0000000314147824 */ /* 0x100fe400078e0203 */
[C---:B---3--:R-:W-:Y:S02]  /*01c0*/  IMAD R9, R15.reuse, UR4, R10 ;  /* 0x000000040f097c24 */ /* 0x048fe4000f8e020a */
[C---:B------:R-:W-:Y:S02]  /*01d0*/  IMAD R13, R15.reuse, UR4, R18 ;  /* 0x000000040f0d7c24 */ /* 0x040fe4000f8e0212 */
[----:B------:R-:W-:-:S02]  /*01e0*/  IMAD R5, R15, UR4, R3 ;  /* 0x000000040f057c24 */ /* 0x000fc4000f8e0203 */
[C---:B------:R-:W-:Y:S02]  /*01f0*/  IMAD R12, R15.reuse, UR4, R2 ;  /* 0x000000040f0c7c24 */ /* 0x040fe4000f8e0202 */
[C---:B------:R-:W-:Y:S02]  /*0200*/  IMAD R8, R15.reuse, UR4, R4 ;  /* 0x000000040f087c24 */ /* 0x040fe4000f8e0204 */
[C---:B------:R-:W-:Y:S02]  /*0210*/  IMAD R7, R15.reuse, UR4, R22 ;  /* 0x000000040f077c24 */ /* 0x040fe4000f8e0216 */
[C---:B------:R-:W-:Y:S02]  /*0220*/  IMAD R11, R15.reuse, UR4, R16 ;  /* 0x000000040f0b7c24 */ /* 0x040fe4000f8e0210 */
[C---:B------:R-:W-:Y:S01]  /*0230*/  IMAD R10, R15.reuse, UR4, R20 ;  /* 0x000000040f0a7c24 */ /* 0x040fe2000f8e0214 */
[----:B------:R-:W-:Y:S01]  /*0240*/  CS2R R20, SRZ ;  /* 0x0000000000147805 */ /* 0x000fe2000001ff00 */
[----:B------:R-:W-:Y:S01]  /*0250*/  IMAD R18, R15, UR4, R6 ;  /* 0x000000040f127c24 */ /* 0x000fe2000f8e0206 */
[----:B------:R-:W-:Y:S01]  /*0260*/  UIADD3 UR4, UPT, UPT, UR4, 0x1, URZ ;  /* 0x0000000104047890 */ /* 0x000fe2000fffe0ff */
[----:B------:R-:W-:-:S02]  /*0270*/  IMAD.MOV.U32 R22, RZ, RZ, RZ ;  /* 0x000000ffff167224 */ /* 0x000fc400078e00ff */
[----:B------:R-:W-:-:S03]  /*0280*/  IMAD.MOV.U32 R23, RZ, RZ, R5 ;  /* 0x000000ffff177224 */ /* 0x000fc600078e0005 */
[----:B--2---:R-:W-:-:S13]  /*0290*/  ISETP.NE.AND P6, PT, R14, UR4, PT ;  /* 0x000000040e007c0c */ /* 0x004fda000bfc5270 */
.L_x_1:
[----:B------:R-:W-:-:S05]  /*02a0*/  VIADD R17, R13, 0xfffffffc ;  /* 0xfffffffc0d117836 */ /* 0x000fca0000000000 */
[----:B------:R-:W-:-:S04]  /*02b0*/  ISETP.GE.U32.AND P5, PT, R17, R0, PT ;  /* 0x000000001100720c */ /* 0x000fc80003fa6070 */
[----:B------:R-:W-:-:S13]  /*02c0*/  ISETP.LT.OR P5, PT, R17, RZ, P5 ;  /* 0x000000ff1100720c */ /* 0x000fda0002fa1670 */
[----:B------:R-:W0:Y:S02]  /*02d0*/  @!P5 LDC.64 R14, c[0x0][0x380] ;  /* 0x0000e000ff0edb82 */ /* 0x000e240000000a00 */
[----:B0-----:R-:W-:-:S05]  /*02e0*/  @!P5 IMAD.WIDE.U32 R14, R17, 0x3, R14 ;  /* 0x00000003110ed825 */ /* 0x001fca00078e000e */
[----:B------:R-:W2:Y:S04]  /*02f0*/  @!P5 LDG.E.S8 R24, desc[UR6][R14.64] ;  /* 0x000000060e18d981 */ /* 0x000ea8000c1e1300 */
[----:B------:R-:W3:Y:S01]  /*0300*/  @!P5 LDG.E.S8 R25, desc[UR6][R14.64+0x2] ;  /* 0x000002060e19d981 */ /* 0x000ee2000c1e1300 */
[----:B------:R-:W-:-:S03]  /*0310*/  IADD3 R27, PT, PT, R17, UR8, RZ ;  /* 0x00000008111b7c10 */ /* 0x000fc6000fffe0ff */
[----:B------:R-:W4:Y:S01]  /*0320*/  @!P5 LDG.E.S8 R26, desc[UR6][R14.64+0x1] ;  /* 0x000001060e1ad981 */ /* 0x000f22000c1e1300 */
[----:B------:R-:W-:-:S04]  /*0330*/  ISETP.GE.U32.AND P0, PT, R27, R0, PT ;  /* 0x000000001b00720c */ /* 0x000fc80003f06070 */
[C---:B------:R-:W-:Y:S01]  /*0340*/  ISETP.LT.OR P0, PT, R27.reuse, RZ, P0 ;  /* 0x000000ff1b00720c */ /* 0x040fe20000701670 */
[----:B------:R-:W-:-:S12]  /*0350*/  VIADD R27, R27, UR8 ;  /* 0x000000081b1b7c36 */ /* 0x000fd80008000000 */
[----:B------:R-:W0:Y:S01]  /*0360*/  @!P0 LDC.64 R16, c[0x0][0x380] ;  /* 0x0000e000ff108b82 */ /* 0x000e220000000a00 */
[----:B------:R-:W-:-:S04]  /*0370*/  ISETP.GE.U32.AND P1, PT, R27, R0, PT ;  /* 0x000000001b00720c */ /* 0x000fc80003f26070 */
[----:B------:R-:W-:Y:S01]  /*0380*/  ISETP.LT.OR P1, PT, R27, RZ, P1 ;  /* 0x000000ff1b00720c */ /* 0x000fe20000f21670 */
[----:B------:R-:W-:-:S04]  /*0390*/  @!P0 VIADD R29, R10, 0xfffffffc ;  /* 0xfffffffc0a1d8836 */ /* 0x000fc80000000000 */
[----:B0-----:R-:W-:-:S08]  /*03a0*/  @!P0 IMAD.WIDE.U32 R16, R29, 0x3, R16 ;  /* 0x000000031d108825 */ /* 0x001fd000078e0010 */
[----:B------:R-:W0:Y:S01]  /*03b0*/  @!P1 LDC.64 R28, c[0x0][0x380] ;  /* 0x0000e000ff1c9b82 */ /* 0x000e220000000a00 */
[----:B------:R-:W5:Y:S04]  /*03c0*/  @!P0 LDG.E.S8 R15, desc[UR6][R16.64+0x2] ;  /* 0x00000206100f8981 */ /* 0x000f68000c1e1300 */
[----:B------:R-:W5:Y:S01]  /*03d0*/  @!P0 LDG.E.S8 R14, desc[UR6][R16.64] ;  /* 0x00000006100e8981 */ /* 0x000f62000c1e1300 */
[----:B--2---:R-:W-:-:S03]  /*03e0*/  @!P5 IADD3 R19, PT, PT, R19, R24, RZ ;  /* 0x000000181313d210 */ /* 0x004fc60007ffe0ff */
[----:B------:R-:W2:Y:S01]  /*03f0*/  @!P0 LDG.E.S8 R24, desc[UR6][R16.64+0x1] ;  /* 0x0000010610188981 */ /* 0x000ea2000c1e1300 */
[----:B---3--:R-:W-:Y:S01]  /*0400*/  @!P5 IMAD.IADD R20, R20, 0x1, R25 ;  /* 0x000000011414d824 */ /* 0x008fe200078e0219 */
[----:B------:R-:W-:-:S05]  /*0410*/  @!P1 IADD3 R25, PT, PT, R11, -0x4, RZ ;  /* 0xfffffffc0b199810 */ /* 0x000fca0007ffe0ff */
[----:B0-----:R-:W-:-:S05]  /*0420*/  @!P1 IMAD.WIDE.U32 R28, R25, 0x3, R28 ;  /* 0x00000003191c9825 */ /* 0x001fca00078e001c */
[----:B------:R-:W3:Y:S01]  /*0430*/  @!P1 LDG.E.S8 R16, desc[UR6][R28.64] ;  /* 0x000000061c109981 */ /* 0x000ee2000c1e1300 */
[----:B------:R-:W-:Y:S02]  /*0440*/  VIADD R27, R27, UR8 ;  /* 0x000000081b1b7c36 */ /* 0x000fe40008000000 */
[----:B----4-:R-:W-:Y:S01]  /*0450*/  @!P5 IMAD.IADD R21, R21, 0x1, R26 ;  /* 0x000000011515d824 */ /* 0x010fe200078e021a */
[----:B------:R-:W4:Y:S02]  /*0460*/  @!P1 LDG.E.S8 R17, desc[UR6][R28.64+0x2] ;  /* 0x000002061c119981 */ /* 0x000f24000c1e1300 */
[C---:B------:R-:W-:Y:S02]  /*0470*/  ISETP.GE.U32.AND P2, PT, R27.reuse, R0, PT ;  /* 0x000000001b00720c */ /* 0x040fe40003f46070 */
[----:B------:R0:W4:Y:S02]  /*0480*/  @!P1 LDG.E.S8 R26, desc[UR6][R28.64+0x1] ;  /* 0x000001061c1a9981 */ /* 0x000124000c1e1300 */
[----:B------:R-:W-:Y:S01]  /*0490*/  ISETP.LT.OR P2, PT, R27, RZ, P2 ;  /* 0x000000ff1b00720c */ /* 0x000fe20001741670 */
[----:B-----5:R-:W-:-:S12]  /*04a0*/  @!P0 IMAD.IADD R20, R20, 0x1, R15 ;  /* 0x0000000114148824 */ /* 0x020fd800078e020f */
[----:B------:R-:W-:Y:S02]  /*04b0*/  @!P2 VIADD R15, R9, 0xfffffffc ;  /* 0xfffffffc090fa836 */ /* 0x000fe40000000000 */
[----:B------:R-:W-:Y:S01]  /*04c0*/  @!P0 IMAD.IADD R19, R19, 0x1, R14 ;  /* 0x0000000113138824 */ /* 0x000fe200078e020e */
[----:B--2---:R-:W-:Y:S02]  /*04d0*/  @!P0 IADD3 R21, PT, PT, R21, R24, RZ ;  /* 0x0000001815158210 */ /* 0x004fe40007ffe0ff */
[----:B------:R-:W1:Y:S02]  /*04e0*/  @!P2 LDC.64 R24, c[0x0][0x380] ;  /* 0x0000e000ff18ab82 */ /* 0x000e640000000a00 */
[----:B---3--:R-:W-:Y:S01]  /*04f0*/  @!P1 IADD3 R19, PT, PT, R19, R16, RZ ;  /* 0x0000001013139210 */ /* 0x008fe20007ffe0ff */
[----:B-1----:R-:W-:-:S05]  /*0500*/  @!P2 IMAD.WIDE.U32 R24, R15, 0x3, R24 ;  /* 0x000000030f18a825 */ /* 0x002fca00078e0018 */
[----:B------:R-:W2:Y:S04]  /*0510*/  @!P2 LDG.E.S8 R14, desc[UR6][R24.64] ;  /* 0x00000006180ea981 */ /* 0x000ea8000c1e1300 */
[----:B------:R-:W3:Y:S04]  /*0520*/  @!P2 LDG.E.S8 R16, desc[UR6][R24.64+0x1] ;  /* 0x000001061810a981 */ /* 0x000ee8000c1e1300 */
[----:B------:R-:W5:Y:S01]  /*0530*/  @!P2 LDG.E.S8 R15, desc[UR6][R24.64+0x2] ;  /* 0x00000206180fa981 */ /* 0x000f62000c1e1300 */
[----:B------:R-:W-:-:S05]  /*0540*/  VIADD R27, R27, UR8 ;  /* 0x000000081b1b7c36 */ /* 0x000fca0008000000 */
[----:B------:R-:W-:-:S04]  /*0550*/  ISETP.GE.U32.AND P3, PT, R27, R0, PT ;  /* 0x000000001b00720c */ /* 0x000fc80003f66070 */
[C---:B------:R-:W-:Y:S01]  /*0560*/  ISETP.LT.OR P3, PT, R27.reuse, RZ, P3 ;  /* 0x000000ff1b00720c */ /* 0x040fe20001f61670 */
[----:B------:R-:W-:-:S12]  /*0570*/  VIADD R27, R27, UR8 ;  /* 0x000000081b1b7c36 */ /* 0x000fd80008000000 */
[----:B0-----:R-:W0:Y:S01]  /*0580*/  @!P3 LDC.64 R28, c[0x0][0x380] ;  /* 0x0000e000ff1cbb82 */ /* 0x001e220000000a00 */
[----:B------:R-:W-:-:S04]  /*0590*/  ISETP.GE.U32.AND P4, PT, R27, R0, PT ;  /* 0x000000001b00720c */ /* 0x000fc80003f86070 */
[----:B------:R-:W-:Y:S02]  /*05a0*/  ISETP.LT.OR P4, PT, R27, RZ, P4 ;  /* 0x000000ff1b00720c */ /* 0x000fe40002781670 */
[----:B----4-:R-:W-:Y:S01]  /*05b0*/  @!P1 IADD3 R20, PT, PT, R20, R17, RZ ;  /* 0x0000001114149210 */ /* 0x010fe20007ffe0ff */
[----:B------:R-:W-:Y:S02]  /*05c0*/  @!P3 VIADD R17, R23, 0xfffffffc ;  /* 0xfffffffc1711b836 */ /* 0x000fe40000000000 */
[----:B------:R-:W-:Y:S02]  /*05d0*/  @!P1 IMAD.IADD R21, R21, 0x1, R26 ;  /* 0x0000000115159824 */ /* 0x000fe400078e021a */
[----:B0-----:R-:W-:-:S05]  /*05e0*/  @!P3 IMAD.WIDE.U32 R28, R17, 0x3, R28 ;  /* 0x00000003111cb825 */ /* 0x001fca00078e001c */
[----:B------:R-:W4:Y:S01]  /*05f0*/  @!P3 LDG.E.S8 R24, desc[UR6][R28.64+0x1] ;  /* 0x000001061c18b981 */ /* 0x000f22000c1e1300 */
[----:B--2---:R-:W-:-:S03]  /*0600*/  @!P2 IADD3 R19, PT, PT, R19, R14, RZ ;  /* 0x0000000e1313a210 */ /* 0x004fc60007ffe0ff */
[----:B------:R-:W2:Y:S01]  /*0610*/  @!P3 LDG.E.S8 R14, desc[UR6][R28.64] ;  /* 0x000000061c0eb981 */ /* 0x000ea2000c1e1300 */
[----:B---3--:R-:W-:Y:S02]  /*0620*/  @!P2 IMAD.IADD R21, R21, 0x1, R16 ;  /* 0x000000011515a824 */ /* 0x008fe400078e0210 */
[----:B------:R-:W0:Y:S01]  /*0630*/  @!P4 LDC.64 R16, c[0x0][0x380] ;  /* 0x0000e000ff10cb82 */ /* 0x000e220000000a00 */
[----:B-----5:R-:W-:Y:S01]  /*0640*/  @!P2 IMAD.IADD R20, R20, 0x1, R15 ;  /* 0x000000011414a824 */ /* 0x020fe200078e020f */
[----:B------:R-:W-:Y:S01]  /*0650*/  @!P4 IADD3 R15, PT, PT, R12, -0x4, RZ ;  /* 0xfffffffc0c0fc810 */ /* 0x000fe20007ffe0ff */
[----:B------:R-:W3:Y:S04]  /*0660*/  @!P3 LDG.E.S8 R29, desc[UR6][R28.64+0x2] ;  /* 0x000002061c1db981 */ /* 0x000ee8000c1e1300 */
[----:B0-----:R-:W-:-:S05]  /*0670*/  @!P4 IMAD.WIDE.U32 R16, R15, 0x3, R16 ;  /* 0x000000030f10c825 */ /* 0x001fca00078e0010 */
[----:B------:R-:W5:Y:S01]  /*0680*/  @!P4 LDG.E.S8 R26, desc[UR6][R16.64] ;  /* 0x00000006101ac981 */ /* 0x000f62000c1e1300 */
[----:B------:R-:W-:Y:S02]  /*0690*/  VIADD R27, R27, UR8 ;  /* 0x000000081b1b7c36 */ /* 0x000fe40008000000 */
[----:B------:R-:W-:Y:S01]  /*06a0*/  @!P5 VIADD R22, R22, 0x1 ;  /* 0x000000011616d836 */ /* 0x000fe20000000000 */
[----:B------:R-:W5:Y:S02]  /*06b0*/  @!P4 LDG.E.S8 R25, desc[UR6][R16.64+0x2] ;  /* 0x000002061019c981 */ /* 0x000f64000c1e1300 */
[C---:B------:R-:W-:Y:S02]  /*06c0*/  ISETP.GE.U32.AND P5, PT, R27.reuse, R0, PT ;  /* 0x000000001b00720c */ /* 0x040fe40003fa6070 */
[----:B------:R0:W5:Y:S02]  /*06d0*/  @!P4 LDG.E.S8 R28, desc[UR6][R16.64+0x1] ;  /* 0x00000106101cc981 */ /* 0x000164000c1e1300 */
[----:B------:R-:W-:Y:S01]  /*06e0*/  ISETP.LT.OR P5, PT, R27, RZ, P5 ;  /* 0x000000ff1b00720c */ /* 0x000fe20002fa1670 */
[----:B----4-:R-:W-:Y:S01]  /*06f0*/  @!P3 IMAD.IADD R21, R21, 0x1, R24 ;  /* 0x000000011515b824 */ /* 0x010fe200078e0218 */
[----:B--2---:R-:W-:-:S11]  /*0700*/  @!P3 IADD3 R19, PT, PT, R19, R14, RZ ;  /* 0x0000000e1313b210 */ /* 0x004fd60007ffe0ff */
[----:B------:R-:W0:Y:S01]  /*0710*/  @!P5 LDC.64 R14, c[0x0][0x380] ;  /* 0x0000e000ff0edb82 */ /* 0x000e220000000a00 */
[----:B---3--:R-:W-:Y:S01]  /*0720*/  @!P3 IADD3 R20, PT, PT, R20, R29, RZ ;  /* 0x0000001d1414b210 */ /* 0x008fe20007ffe0ff */
[----:B------:R-:W-:-:S04]  /*0730*/  @!P5 VIADD R29, R7, 0xfffffffc ;  /* 0xfffffffc071dd836 */ /* 0x000fc80000000000 */
[----:B0-----:R-:W-:-:S05]  /*0740*/  @!P5 IMAD.WIDE.U32 R16, R29, 0x3, R14 ;  /* 0x000000031d10d825 */ /* 0x001fca00078e000e */
[----:B------:R-:W2:Y:S01]  /*0750*/  @!P5 LDG.E.S8 R24, desc[UR6][R16.64] ;  /* 0x000000061018d981 */ /* 0x000ea2000c1e1300 */
[----:B-----5:R-:W-:-:S03]  /*0760*/  @!P4 IADD3 R19, PT, PT, R19, R26, RZ ;  /* 0x0000001a1313c210 */ /* 0x020fc60007ffe0ff */
[----:B------:R-:W3:Y:S04]  /*0770*/  @!P5 LDG.E.S8 R26, desc[UR6][R16.64+0x1] ;  /* 0x00000106101ad981 */ /* 0x000ee8000c1e1300 */
[----:B------:R0:W4:Y:S01]  /*0780*/  @!P5 LDG.E.S8 R29, desc[UR6][R16.64+0x2] ;  /* 0x00000206101dd981 */ /* 0x000122000c1e1300 */
[----:B------:R-:W-:Y:S01]  /*0790*/  VIADD R15, R27, UR8 ;  /* 0x000000081b0f7c36 */ /* 0x000fe20008000000 */
[----:B------:R-:W-:-:S04]  /*07a0*/  @!P0 IADD3 R22, PT, PT, R22, 0x1, RZ ;  /* 0x0000000116168810 */ /* 0x000fc80007ffe0ff */
[----:B------:R-:W-:-:S04]  /*07b0*/  ISETP.GE.U32.AND P0, PT, R15, R0, PT ;  /* 0x000000000f00720c */ /* 0x000fc80003f06070 */
[C---:B------:R-:W-:Y:S01]  /*07c0*/  ISETP.LT.OR P0, PT, R15.reuse, RZ, P0 ;  /* 0x000000ff0f00720c */ /* 0x040fe20000701670 */
[----:B------:R-:W-:Y:S01]  /*07d0*/  VIADD R15, R15, UR8 ;  /* 0x000000080f0f7c36 */ /* 0x000fe20008000000 */
[----:B------:R-:W-:-:S04]  /*07e0*/  @!P1 IADD3 R22, PT, PT, R22, 0x1, RZ ;  /* 0x0000000116169810 */ /* 0x000fc80007ffe0ff */
[----:B------:R-:W-:-:S04]  /*07f0*/  ISETP.GE.U32.AND P1, PT, R15, R0, PT ;  /* 0x000000000f00720c */ /* 0x000fc80003f26070 */
[----:B------:R-:W-:-:S03]  /*0800*/  ISETP.LT.OR P1, PT, R15, RZ, P1 ;  /* 0x000000ff0f00720c */ /* 0x000fc60000f21670 */
[----:B------:R-:W1:Y:S10]  /*0810*/  @!P0 LDC.64 R14, c[0x0][0x380] ;  /* 0x0000e000ff0e8b82 */ /* 0x000e740000000a00 */
[----:B0-----:R-:W0:Y:S01]  /*0820*/  @!P1 LDC.64 R16, c[0x0][0x380] ;  /* 0x0000e000ff109b82 */ /* 0x001e220000000a00 */
[----:B------:R-:W-:-:S02]  /*0830*/  @!P4 IADD3 R20, PT, PT, R20, R25, RZ ;  /* 0x000000191414c210 */ /* 0x000fc40007ffe0ff */
[----:B------:R-:W-:Y:S01]  /*0840*/  @!P0 IADD3 R25, PT, PT, R8, -0x4, RZ ;  /* 0xfffffffc08198810 */ /* 0x000fe20007ffe0ff */
[----:B------:R-:W-:-:S04]  /*0850*/  @!P4 IMAD.IADD R21, R21, 0x1, R28 ;  /* 0x000000011515c824 */ /* 0x000fc800078e021c */
[----:B-1----:R-:W-:Y:S01]  /*0860*/  @!P0 IMAD.WIDE.U32 R14, R25, 0x3, R14 ;  /* 0x00000003190e8825 */ /* 0x002fe200078e000e */
[----:B------:R-:W-:-:S05]  /*0870*/  @!P1 IADD3 R25, PT, PT, R18, -0x4, RZ ;  /* 0xfffffffc12199810 */ /* 0x000fca0007ffe0ff */
[----:B0-----:R-:W-:Y:S02]  /*0880*/  @!P1 IMAD.WIDE.U32 R16, R25, 0x3, R16 ;  /* 0x0000000319109825 */ /* 0x001fe400078e0010 */
[----:B------:R-:W5:Y:S04]  /*0890*/  @!P0 LDG.E.S8 R25, desc[UR6][R14.64+0x2] ;  /* 0x000002060e198981 */ /* 0x000f68000c1e1300 */
[----:B------:R-:W5:Y:S04]  /*08a0*/  @!P1 LDG.E.S8 R28, desc[UR6][R16.64] ;  /* 0x00000006101c9981 */ /* 0x000f68000c1e1300 */
[----:B------:R-:W5:Y:S01]  /*08b0*/  @!P1 LDG.E.S8 R27, desc[UR6][R16.64+0x1] ;  /* 0x00000106101b9981 */ /* 0x000f62000c1e1300 */
[----:B--2---:R-:W-:-:S03]  /*08c0*/  @!P5 IMAD.IADD R19, R19, 0x1, R24 ;  /* 0x000000011313d824 */ /* 0x004fc600078e0218 */
[----:B------:R-:W2:Y:S01]  /*08d0*/  @!P0 LDG.E.S8 R24, desc[UR6][R14.64] ;  /* 0x000000060e188981 */ /* 0x000ea2000c1e1300 */
[----:B---3--:R-:W-:-:S03]  /*08e0*/  @!P5 IMAD.IADD R21, R21, 0x1, R26 ;  /* 0x000000011515d824 */ /* 0x008fc600078e021a */
[----:B------:R-:W3:Y:S01]  /*08f0*/  @!P0 LDG.E.S8 R26, desc[UR6][R14.64+0x1] ;  /* 0x000001060e1a8981 */ /* 0x000ee2000c1e1300 */
[----:B----4-:R-:W-:-:S03]  /*0900*/  @!P5 IMAD.IADD R20, R20, 0x1, R29 ;  /* 0x000000011414d824 */ /* 0x010fc600078e021d */
[----:B------:R-:W4:Y:S01]  /*0910*/  @!P1 LDG.E.S8 R29, desc[UR6][R16.64+0x2] ;  /* 0x00000206101d9981 */ /* 0x000f22000c1e1300 */
[----:B------:R-:W-:Y:S01]  /*0920*/  @!P2 VIADD R22, R22, 0x1 ;  /* 0x000000011616a836 */ /* 0x000fe20000000000 */
[----:B------:R-:W-:-:S03]  /*0930*/  UIADD3 UR5, UPT, UPT, UR5, 0x1, URZ ;  /* 0x0000000105057890 */ /* 0x000fc6000fffe0ff */
[----:B------:R-:W-:Y:S01]  /*0940*/  @!P3 VIADD R22, R22, 0x1 ;  /* 0x000000011616b836 */ /* 0x000fe20000000000 */
[----:B------:R-:W-:-:S04]  /*0950*/  UISETP.NE.AND UP0, UPT, UR5, 0x5, UPT ;  /* 0x000000050500788c */ /* 0x000fc8000bf05270 */
[----:B------:R-:W-:-:S05]  /*0960*/  @!P4 IADD3 R22, PT, PT, R22, 0x1, RZ ;  /* 0x000000011616c810 */ /* 0x000fca0007ffe0ff */
[----:B------:R-:W-:-:S04]  /*0970*/  @!P5 VIADD R22, R22, 0x1 ;  /* 0x000000011616d836 */ /* 0x000fc80000000000 */
[----:B------:R-:W-:Y:S01]  /*0980*/  @!P0 VIADD R22, R22, 0x1 ;  /* 0x0000000116168836 */ /* 0x000fe20000000000 */
[----:B------:R-:W-:Y:S01]  /*0990*/  IADD3 R10, PT, PT, R10, 0x1, RZ ;  /* 0x000000010a0a7810 */ /* 0x000fe20007ffe0ff */
[----:B------:R-:W-:Y:S01]  /*09a0*/  VIADD R13, R13, 0x1 ;  /* 0x000000010d0d7836 */ /* 0x000fe20000000000 */
[----:B------:R-:W-:Y:S01]  /*09b0*/  IADD3 R11, PT, PT, R11, 0x1, RZ ;  /* 0x000000010b0b7810 */ /* 0x000fe20007ffe0ff */
[----:B------:R-:W-:Y:S01]  /*09c0*/  VIADD R9, R9, 0x1 ;  /* 0x0000000109097836 */ /* 0x000fe20000000000 */
[----:B------:R-:W-:Y:S01]  /*09d0*/  IADD3 R23, PT, PT, R23, 0x1, RZ ;  /* 0x0000000117177810 */ /* 0x000fe20007ffe0ff */
[----:B------:R-:W-:Y:S01]  /*09e0*/  VIADD R7, R7, 0x1 ;  /* 0x0000000107077836 */ /* 0x000fe20000000000 */
[----:B------:R-:W-:Y:S01]  /*09f0*/  IADD3 R12, PT, PT, R12, 0x1, RZ ;  /* 0x000000010c0c7810 */ /* 0x000fe20007ffe0ff */
[----:B------:R-:W-:Y:S01]  /*0a00*/  @!P1 VIADD R22, R22, 0x1 ;  /* 0x0000000116169836 */ /* 0x000fe20000000000 */
[----:B------:R-:W-:Y:S02]  /*0a10*/  IADD3 R8, PT, PT, R8, 0x1, RZ ;  /* 0x0000000108087810 */ /* 0x000fe40007ffe0ff */
[----:B------:R-:W-:Y:S01]  /*0a20*/  IADD3 R18, PT, PT, R18, 0x1, RZ ;  /* 0x0000000112127810 */ /* 0x000fe20007ffe0ff */
[----:B-----5:R-:W-:Y:S01]  /*0a30*/  @!P0 IMAD.IADD R20, R20, 0x1, R25 ;  /* 0x0000000114148824 */ /* 0x020fe200078e0219 */
[----:B--2---:R-:W-:-:S02]  /*0a40*/  @!P0 IADD3 R19, PT, PT, R19, R24, RZ ;  /* 0x0000001813138210 */ /* 0x004fc40007ffe0ff */
[----:B---3--:R-:W-:Y:S02]  /*0a50*/  @!P0 IADD3 R21, PT, PT, R21, R26, RZ ;  /* 0x0000001a15158210 */ /* 0x008fe40007ffe0ff */
[----:B------:R-:W-:Y:S02]  /*0a60*/  @!P1 IADD3 R19, PT, PT, R19, R28, RZ ;  /* 0x0000001c13139210 */ /* 0x000fe40007ffe0ff */
[----:B------:R-:W-:Y:S01]  /*0a70*/  @!P1 IADD3 R21, PT, PT, R21, R27, RZ ;  /* 0x0000001b15159210 */ /* 0x000fe20007ffe0ff */
[----:B----4-:R-:W-:Y:S01]  /*0a80*/  @!P1 IMAD.IADD R20, R20, 0x1, R29 ;  /* 0x0000000114149824 */ /* 0x010fe200078e021d */
[----:B------:R-:W-:Y:S06]  /*0a90*/  BRA.U UP0, `(.L_x_1) ;  /* 0xfffffff900007547 */ /* 0x000fec000b83ffff */
[-C--:B------:R-:W-:Y:S02]  /*0aa0*/  IABS R7, R22.reuse ;  /* 0x0000001600077213 */ /* 0x080fe40000000000 */
[----:B------:R-:W-:Y:S02]  /*0ab0*/  IABS R13, R22 ;  /* 0x00000016000d7213 */ /* 0x000fe40000000000 */
[----:B------:R-:W0:Y:S01]  /*0ac0*/  I2F.RP R10, R7 ;  /* 0x00000007000a7306 */ /* 0x000e220000209400 */
[----:B------:R-:W-:Y:S02]  /*0ad0*/  IABS R16, R21 ;  /* 0x0000001500107213 */ /* 0x000fe40000000000 */
[----:B------:R-:W-:Y:S02]  /*0ae0*/  IADD3 R14, PT, PT, RZ, -R13, RZ ;  /* 0x8000000dff0e7210 */ /* 0x000fe40007ffe0ff */
[----:B------:R-:W-:Y:S02]  /*0af0*/  IABS R18, R20 ;  /* 0x0000001400127213 */ /* 0x000fe40000000000 */
[----:B------:R-:W-:-:S02]  /*0b00*/  LOP3.LUT R21, R21, R22, RZ, 0x3c, !PT ;  /* 0x0000001615157212 */ /* 0x000fc400078e3cff */
[----:B------:R-:W-:Y:S01]  /*0b10*/  LOP3.LUT R20, R20, R22, RZ, 0x3c, !PT ;  /* 0x0000001614147212 */ /* 0x000fe200078e3cff */
[----:B0-----:R-:W0:Y:S02]  /*0b20*/  MUFU.RCP R10, R10 ;  /* 0x0000000a000a7308 */ /* 0x001e240000001000 */
[----:B0-----:R-:W-:-:S06]  /*0b30*/  VIADD R8, R10, 0xffffffe ;  /* 0x0ffffffe0a087836 */ /* 0x001fcc0000000000 */
[----:B------:R0:W1:Y:S02]  /*0b40*/  F2I.FTZ.U32.TRUNC.NTZ R9, R8 ;  /* 0x0000000800097305 */ /* 0x000064000021f000 */
[----:B0-----:R-:W-:Y:S01]  /*0b50*/  IMAD.MOV.U32 R8, RZ, RZ, RZ ;  /* 0x000000ffff087224 */ /* 0x001fe200078e00ff */
[----:B-1----:R-:W-:-:S05]  /*0b60*/  IADD3 R12, PT, PT, RZ, -R9, RZ ;  /* 0x80000009ff0c7210 */ /* 0x002fca0007ffe0ff */
[----:B------:R-:W-:Y:S01]  /*0b70*/  IMAD R11, R12, R7, RZ ;  /* 0x000000070c0b7224 */ /* 0x000fe200078e02ff */
[----:B------:R-:W-:Y:S02]  /*0b80*/  IABS R12, R19 ;  /* 0x00000013000c7213 */ /* 0x000fe40000000000 */
[----:B------:R-:W-:Y:S01]  /*0b90*/  LOP3.LUT R19, R19, R22, RZ, 0x3c, !PT ;  /* 0x0000001613137212 */ /* 0x000fe200078e3cff */
[----:B------:R-:W-:-:S06]  /*0ba0*/  IMAD.HI.U32 R9, R9, R11, R8 ;  /* 0x0000000b09097227 */ /* 0x000fcc00078e0008 */
[----:B------:R-:W-:-:S04]  /*0bb0*/  IMAD.HI.U32 R10, R9, R12, RZ ;  /* 0x0000000c090a7227 */ /* 0x000fc800078e00ff */
[----:B------:R-:W-:Y:S02]  /*0bc0*/  IMAD R8, R10, R14, R12 ;  /* 0x0000000e0a087224 */ /* 0x000fe400078e020c */
[----:B------:R-:W-:-:S03]  /*0bd0*/  IMAD.HI.U32 R11, R9, R16, RZ ;  /* 0x00000010090b7227 */ /* 0x000fc600078e00ff */
[----:B------:R-:W-:Y:S01]  /*0be0*/  ISETP.GT.U32.AND P0, PT, R7, R8, PT ;  /* 0x000000080700720c */ /* 0x000fe20003f04070 */
[----:B------:R-:W-:-:S04]  /*0bf0*/  IMAD.HI.U32 R13, R9, R18, RZ ;  /* 0x00000012090d7227 */ /* 0x000fc800078e00ff */
[-C--:B------:R-:W-:Y:S02]  /*0c00*/  IMAD R12, R11, R14.reuse, R16 ;  /* 0x0000000e0b0c7224 */ /* 0x080fe400078e0210 */
[----:B------:R-:W-:-:S03]  /*0c10*/  IMAD R14, R13, R14, R18 ;  /* 0x0000000e0d0e7224 */ /* 0x000fc600078e0212 */
[C---:B------:R-:W-:Y:S02]  /*0c20*/  ISETP.GT.U32.AND P5, PT, R7.reuse, R12, PT ;  /* 0x0000000c0700720c */ /* 0x040fe40003fa4070 */
[----:B------:R-:W-:Y:S01]  /*0c30*/  ISETP.GT.U32.AND P4, PT, R7, R14, PT ;  /* 0x0000000e0700720c */ /* 0x000fe20003f84070 */
[----:B------:R-:W-:Y:S01]  /*0c40*/  @!P0 IMAD.IADD R8, R8, 0x1, -R7 ;  /* 0x0000000108088824 */ /* 0x000fe200078e0a07 */
[----:B------:R-:W-:Y:S02]  /*0c50*/  @!P0 IADD3 R10, PT, PT, R10, 0x1, RZ ;  /* 0x000000010a0a8810 */ /* 0x000fe40007ffe0ff */
[----:B------:R-:W-:Y:S02]  /*0c60*/  ISETP.GE.AND P0, PT, R19, RZ, PT ;  /* 0x000000ff1300720c */ /* 0x000fe40003f06270 */
[-C--:B------:R-:W-:Y:S02]  /*0c70*/  ISETP.GE.U32.AND P1, PT, R8, R7.reuse, PT ;  /* 0x000000070800720c */ /* 0x080fe40003f26070 */
[----:B------:R-:W0:Y:S03]  /*0c80*/  LDC.64 R8, c[0x0][0x388] ;  /* 0x0000e200ff087b82 */ /* 0x000e260000000a00 */
[----:B------:R-:W-:-:S02]  /*0c90*/  @!P5 IADD3 R12, PT, PT, R12, -R7, RZ ;  /* 0x800000070c0cd210 */ /* 0x000fc40007ffe0ff */
[----:B------:R-:W-:Y:S01]  /*0ca0*/  @!P4 IMAD.IADD R14, R14, 0x1, -R7 ;  /* 0x000000010e0ec824 */ /* 0x000fe200078e0a07 */
[----:B------:R-:W-:Y:S01]  /*0cb0*/  @!P5 IADD3 R11, PT, PT, R11, 0x1, RZ ;  /* 0x000000010b0bd810 */ /* 0x000fe20007ffe0ff */
[----:B------:R-:W-:Y:S01]  /*0cc0*/  @!P4 VIADD R13, R13, 0x1 ;  /* 0x000000010d0dc836 */ /* 0x000fe20000000000 */
[-C--:B------:R-:W-:Y:S02]  /*0cd0*/  ISETP.GE.U32.AND P3, PT, R12, R7.reuse, PT ;  /* 0x000000070c00720c */ /* 0x080fe40003f66070 */
[----:B------:R-:W-:Y:S01]  /*0ce0*/  ISETP.GE.U32.AND P2, PT, R14, R7, PT ;  /* 0x000000070e00720c */ /* 0x000fe20003f46070 */
[----:B------:R-:W-:Y:S01]  /*0cf0*/  @P1 VIADD R10, R10, 0x1 ;  /* 0x000000010a0a1836 */ /* 0x000fe20000000000 */
[----:B------:R-:W-:Y:S02]  /*0d00*/  ISETP.GE.AND P1, PT, R21, RZ, PT ;  /* 0x000000ff1500720c */ /* 0x000fe40003f26270 */
[----:B------:R-:W-:Y:S02]  /*0d10*/  ISETP.GE.AND P5, PT, R20, RZ, PT ;  /* 0x000000ff1400720c */ /* 0x000fe40003fa6270 */
[----:B------:R-:W-:-:S02]  /*0d20*/  LOP3.LUT R7, RZ, R22, RZ, 0x33, !PT ;  /* 0x00000016ff077212 */ /* 0x000fc400078e33ff */
[----:B------:R-:W-:-:S03]  /*0d30*/  @!P0 IADD3 R10, PT, PT, -R10, RZ, RZ ;  /* 0x000000ff0a0a8210 */ /* 0x000fc60007ffe1ff */
[----:B------:R-:W-:Y:S02]  /*0d40*/  @P3 IADD3 R11, PT, PT, R11, 0x1, RZ ;  /* 0x000000010b0b3810 */ /* 0x000fe40007ffe0ff */
[----:B------:R-:W-:Y:S01]  /*0d50*/  @P2 VIADD R13, R13, 0x1 ;  /* 0x000000010d0d2836 */ /* 0x000fe20000000000 */
[----:B------:R-:W-:Y:S01]  /*0d60*/  ISETP.NE.AND P2, PT, R22, RZ, PT ;  /* 0x000000ff1600720c */ /* 0x000fe20003f45270 */
[----:B0-----:R-:W-:-:S03]  /*0d70*/  IMAD.WIDE R8, R5, 0x3, R8 ;  /* 0x0000000305087825 */ /* 0x001fc600078e0208 */
[----:B------:R-:W-:Y:S01]  /*0d80*/  @!P5 IADD3 R13, PT, PT, -R13, RZ, RZ ;  /* 0x000000ff0d0dd210 */ /* 0x000fe20007ffe1ff */
[----:B------:R-:W-:Y:S01]  /*0d90*/  @!P1 IMAD.MOV R11, RZ, RZ, -R11 ;  /* 0x000000ffff0b9224 */ /* 0x000fe200078e0a0b */
[----:B------:R-:W-:-:S04]  /*0da0*/  SEL R5, R7, R10, !P2 ;  /* 0x0000000a07057207 */ /* 0x000fc80005000000 */
[C---:B------:R-:W-:Y:S01]  /*0db0*/  SEL R11, R7.reuse, R11, !P2 ;  /* 0x0000000b070b7207 */ /* 0x040fe20005000000 */
[----:B------:R0:W-:Y:S01]  /*0dc0*/  STG.E.U8 desc[UR6][R8.64], R5 ;  /* 0x0000000508007986 */ /* 0x0001e2000c101106 */
[----:B------:R-:W-:-:S03]  /*0dd0*/  SEL R7, R7, R13, !P2 ;  /* 0x0000000d07077207 */ /* 0x000fc60005000000 */
[----:B------:R0:W-:Y:S04]  /*0de0*/  STG.E.U8 desc[UR6][R8.64+0x1], R11 ;  /* 0x0000010b08007986 */ /* 0x0001e8000c101106 */
[----:B------:R0:W-:Y:S01]  /*0df0*/  STG.E.U8 desc[UR6][R8.64+0x2], R7 ;  /* 0x0000020708007986 */ /* 0x0001e2000c101106 */
[----:B------:R-:W-:Y:S05]  /*0e00*/  @P6 BRA `(.L_x_2) ;  /* 0xfffffff000bc6947 */ /* 0x000fea000383ffff */
[----:B------:R-:W-:Y:S05]  /*0e10*/  EXIT ;  /* 0x000000000000794d */ /* 0x000fea0003800000 */
.L_x_3:
        /* <DEDUP_REMOVED lines=14> */
.L_x_8:


//--------------------- .text._Z22imageFilterKernelPartAP5char3S0_jji --------------------------
	.section	.text._Z22imageFilterKernelPartAP5char3S0_jji,"ax",@progbits
	.align	128
        .global         _Z22imageFilterKernelPartAP5char3S0_jji
        .type           _Z22imageFilterKernelPartAP5char3S0_jji,@function
        .size           _Z22imageFilterKernelPartAP5char3S0_jji,(.L_x_9 - _Z22imageFilterKernelPartAP5char3S0_jji)
        .other          _Z22imageFilterKernelPartAP5char3S0_jji,@"STO_CUDA_ENTRY STV_DEFAULT"
_Z22imageFilterKernelPartAP5char3S0_jji:
.text._Z22imageFilterKernelPartAP5char3S0_jji:
[----:B------:R-:W-:Y:S08]  /*0000*/  LDC R1, c[0x0][0x37c] ;  /* 0x0000df00ff017b82 */ /* 0x000ff00000000800 */
[----:B------:R-:W0:Y:S01]  /*0010*/  LDC R7, c[0x0][0x398] ;  /* 0x0000e600ff077b82 */ /* 0x000e220000000800 */
[----:B------:R-:W1:Y:S07]  /*0020*/  S2R R3, SR_TID.X ;  /* 0x0000000000037919 */ /* 0x000e6e0000002100 */
[----:B------:R-:W2:Y:S08]  /*0030*/  LDC R4, c[0x0][0x360] ;  /* 0x0000d800ff047b82 */ /* 0x000eb00000000800 */
[----:B------:R-:W3:Y:S01]  /*0040*/  S2UR UR6, SR_CTAID.X ;  /* 0x00000000000679c3 */ /* 0x000ee20000002500 */
[----:B0-----:R-:W-:-:S13]  /*0050*/  ISETP.GE.AND P0, PT, R7, 0x1, PT ;  /* 0x000000010700780c */ /* 0x001fda0003f06270 */
[----:B-123--:R-:W-:Y:S05]  /*0060*/  @!P0 EXIT ;  /* 0x000000000000894d */ /* 0x00efea0003800000 */
[----:B------:R-:W0:Y:S01]  /*0070*/  LDCU.64 UR4, c[0x0][0x390] ;  /* 0x00007200ff0477ac */ /* 0x000e220008000a00 */
[----:B------:R-:W-:Y:S01]  /*0080*/  IMAD R4, R4, UR6, R3 ;  /* 0x0000000604047c24 */ /* 0x000fe2000f8e0203 */
[----:B------:R-:W1:Y:S03]  /*0090*/  LDCU.64 UR8, c[0x0][0x358] ;  /* 0x00006b00ff0877ac */ /* 0x000e660008000a00 */
[----:B------:R-:W-:Y:S01]  /*00a0*/  IMAD R4, R4, R7, RZ ;  /* 0x0000000704047224 */ /* 0x000fe200078e02ff */
[----:B------:R-:W2:Y:S03]  /*00b0*/  LDCU UR7, c[0x0][0x390] ;  /* 0x00007200ff0777ac */ /* 0x000ea60008000800 */
[----:B------:R-:W-:Y:S01]  /*00c0*/  IMAD.IADD R7, R4, 0x1, R7 ;  /* 0x0000000104077824 */ /* 0x000fe200078e0207 */
[----:B0-----:R-:W-:-:S12]  /*00d0*/  UIMAD UR4, UR5, UR4, URZ ;  /* 0x00000004050472a4 */ /* 0x001fd8000f8e02ff */
.L_x_5:
[----:B0-----:R-:W0:Y:S01]  /*00e0*/  LDC R13, c[0x0][0x390] ;  /* 0x0000e400ff0d7b82 */ /* 0x001e220000000800 */
[----:B------:R-:W-:Y:S01]  /*00f0*/  IMAD.MOV.U32 R5, RZ, RZ, RZ ;  /* 0x000000ffff057224 */ /* 0x000fe200078e00ff */
[----:B------:R-:W-:Y:S01]  /*0100*/  MOV R22, 0xfffffffc ;  /* 0xfffffffc00167802 */ /* 0x000fe20000000f00 */
[--C-:B------:R-:W-:Y:S01]  /*0110*/  IMAD.MOV.U32 R8, RZ, RZ, R4.reuse ;  /* 0x000000ffff087224 */ /* 0x100fe200078e0004 */
[----:B------:R-:W-:Y:S01]  /*0120*/  CS2R R2, SRZ ;  /* 0x0000000000027805 */ /* 0x000fe2000001ff00 */
[----:B------:R-:W-:Y:S01]  /*0130*/  IMAD.MOV.U32 R0, RZ, RZ, RZ ;  /* 0x000000ffff007224 */ /* 0x000fe200078e00ff */
[C---:B0-----:R-:W-:Y:S01]  /*0140*/  IADD3 R21, PT, PT, -R13.reuse, RZ, RZ ;  /* 0x000000ff0d157210 */ /* 0x041fe20007ffe1ff */
[C-C-:B------:R-:W-:Y:S01]  /*0150*/  IMAD.IADD R20, R4.reuse, 0x1, -R13.reuse ;  /* 0x0000000104147824 */ /* 0x140fe200078e0a0d */
[-C--:B------:R-:W-:Y:S01]  /*0160*/  LEA R9, R13, R4.reuse, 0x1 ;  /* 0x000000040d097211 */ /* 0x080fe200078e08ff */
[----:B------:R-:W-:Y:S02]  /*0170*/  IMAD.IADD R6, R4, 0x1, R13 ;  /* 0x0000000104067824 */ /* 0x000fe400078e020d */
[C-C-:B------:R-:W-:Y:S01]  /*0180*/  IMAD R19, R21.reuse, 0x2, R4.reuse ;  /* 0x0000000215137824 */ /* 0x140fe200078e0204 */
[----:B------:R-:W-:Y:S01]  /*0190*/  LEA R21, R21, R4, 0x2 ;  /* 0x0000000415157211 */ /* 0x000fe200078e10ff */
[----:B------:R-:W-:-:S02]  /*01a0*/  IMAD R10, R13, 0x3, R4 ;  /* 0x000000030d0a7824 */ /* 0x000fc400078e0204 */
[C-C-:B------:R-:W-:Y:S02]  /*01b0*/  IMAD R11, R13.reuse, 0x4, R4.reuse ;  /* 0x000000040d0b7824 */ /* 0x140fe400078e0204 */
[----:B------:R-:W-:-:S07]  /*01c0*/  IMAD R18, R13, -0x3, R4 ;  /* 0xfffffffd0d127824 */ /* 0x000fce00078e0204 */
.L_x_4:
[----:B------:R-:W-:-:S05]  /*01d0*/  VIADD R17, R21, 0xfffffffc ;  /* 0xfffffffc15117836 */ /* 0x000fca0000000000 */
[----:B------:R-:W-:-:S04]  /*01e0*/  ISETP.GE.U32.AND P5, PT, R17, UR4, PT ;  /* 0x0000000411007c0c */ /* 0x000fc8000bfa6070 */
[----:B------:R-:W-:-:S13]  /*01f0*/  ISETP.LT.OR P5, PT, R17, RZ, P5 ;  /* 0x000000ff1100720c */ /* 0x000fda0002fa1670 */
[----:B------:R-:W0:Y:S02]  /*0200*/  @!P5 LDC.64 R14, c[0x0][0x380] ;  /* 0x0000e000ff0edb82 */ /* 0x000e240000000a00 */
[----:B0-----:R-:W-:-:S05]  /*0210*/  @!P5 IMAD.WIDE.U32 R14, R17, 0x3, R14 ;  /* 0x00000003110ed825 */ /* 0x001fca00078e000e */
[----:B-1----:R-:W3:Y:S04]  /*0220*/  @!P5 LDG.E.S8 R13, desc[UR8][R14.64] ;  /* 0x000000080e0dd981 */ /* 0x002ee8000c1e1300 */
[----:B------:R-:W4:Y:S04]  /*0230*/  @!P5 LDG.E.S8 R12, desc[UR8][R14.64+0x1] ;  /* 0x000001080e0cd981 */ /* 0x000f28000c1e1300 */
[----:B------:R-:W5:Y:S01]  /*0240*/  @!P5 LDG.E.S8 R25, desc[UR8][R14.64+0x2] ;  /* 0x000002080e19d981 */ /* 0x000f62000c1e1300 */
[----:B--2---:R-:W-:-:S05]  /*0250*/  VIADD R17, R17, UR7 ;  /* 0x0000000711117c36 */ /* 0x004fca0008000000 */
[C---:B------:R-:W-:Y:S02]  /*0260*/  ISETP.GE.U32.AND P0, PT, R17.reuse, UR4, PT ;  /* 0x0000000411007c0c */ /* 0x040fe4000bf06070 */
[C---:B------:R-:W-:Y:S02]  /*0270*/  IADD3 R24, PT, PT, R17.reuse, UR7, RZ ;  /* 0x0000000711187c10 */ /* 0x040fe4000fffe0ff */
[----:B------:R-:W-:Y:S02]  /*0280*/  ISETP.LT.OR P0, PT, R17, RZ, P0 ;  /* 0x000000ff1100720c */ /* 0x000fe40000701670 */
[----:B------:R-:W-:-:S04]  /*0290*/  ISETP.GE.U32.AND P1, PT, R24, UR4, PT ;  /* 0x0000000418007c0c */ /* 0x000fc8000bf26070 */
[C---:B------:R-:W-:Y:S01]  /*02a0*/  ISETP.LT.OR P1, PT, R24.reuse, RZ, P1 ;  /* 0x000000ff1800720c */ /* 0x040fe20000f21670 */
[----:B------:R-:W-:-:S06]  /*02b0*/  VIADD R24, R24, UR7 ;  /* 0x0000000718187c36 */ /* 0x000fcc0008000000 */
[----:B------:R-:W0:Y:S01]  /*02c0*/  @!P0 LDC.64 R16, c[0x0][0x380] ;  /* 0x0000e000ff108b82 */ /* 0x000e220000000a00 */
[----:B------:R-:W-:-:S07]  /*02d0*/  @!P0 VIADD R23, R18, 0xfffffffc ;  /* 0xfffffffc12178836 */ /* 0x000fce0000000000 */
[----:B------:R-:W1:Y:S01]  /*02e0*/  @!P1 LDC.64 R28, c[0x0][0x380] ;  /* 0x0000e000ff1c9b82 */ /* 0x000e620000000a00 */
[----:B------:R-:W-:Y:S01]  /*02f0*/  ISETP.GE.U32.AND P2, PT, R24, UR4, PT ;  /* 0x0000000418007c0c */ /* 0x000fe2000bf46070 */
[----:B0-----:R-:W-:-:S05]  /*0300*/  @!P0 IMAD.WIDE.U32 R16, R23, 0x3, R16 ;  /* 0x0000000317108825 */ /* 0x001fca00078e0010 */
[----:B------:R-:W2:Y:S01]  /*0310*/  @!P0 LDG.E.S8 R14, desc[UR8][R16.64+0x1] ;  /* 0x00000108100e8981 */ /* 0x000ea2000c1e1300 */
[----:B------:R-:W-:-:S03]  /*0320*/  ISETP.LT.OR P2, PT, R24, RZ, P2 ;  /* 0x000000ff1800720c */ /* 0x000fc60001741670 */
[----:B------:R-:W2:Y:S01]  /*0330*/  @!P0 LDG.E.S8 R27, desc[UR8][R16.64] ;  /* 0x00000008101b8981 */ /* 0x000ea2000c1e1300 */
[----:B---3--:R-:W-:Y:S01]  /*0340*/  @!P5 IADD3 R0, PT, PT, R0, R13, RZ ;  /* 0x0000000d0000d210 */ /* 0x008fe20007ffe0ff */
[----:B------:R-:W-:-:S04]  /*0350*/  @!P1 VIADD R13, R19, 0xfffffffc ;  /* 0xfffffffc130d9836 */ /* 0x000fc80000000000 */
[----:B-1----:R-:W-:Y:S02]  /*0360*/  @!P1 IMAD.WIDE.U32 R28, R13, 0x3, R28 ;  /* 0x000000030d1c9825 */ /* 0x002fe400078e001c */
[----:B------:R0:W3:Y:S02]  /*0370*/  @!P0 LDG.E.S8 R13, desc[UR8][R16.64+0x2] ;  /* 0x00000208100d8981 */ /* 0x0000e4000c1e1300 */
[----:B----4-:R-:W-:Y:S02]  /*0380*/  @!P5 IMAD.IADD R3, R3, 0x1, R12 ;  /* 0x000000010303d824 */ /* 0x010fe400078e020c */
[----:B------:R-:W4:Y:S04]  /*0390*/  @!P1 LDG.E.S8 R23, desc[UR8][R28.64] ;  /* 0x000000081c179981 */ /* 0x000f28000c1e1300 */
[----:B------:R-:W4:Y:S01]  /*03a0*/  @!P1 LDG.E.S8 R12, desc[UR8][R28.64+0x1] ;  /* 0x000001081c0c9981 */ /* 0x000f22000c1e1300 */
[----:B0-----:R-:W0:Y:S03]  /*03b0*/  @!P2 LDC.64 R16, c[0x0][0x380] ;  /* 0x0000e000ff10ab82 */ /* 0x001e260000000a00 */
[----:B------:R1:W4:Y:S01]  /*03c0*/  @!P1 LDG.E.S8 R15, desc[UR8][R28.64+0x2] ;  /* 0x000002081c0f9981 */ /* 0x000322000c1e1300 */
[----:B-----5:R-:W-:Y:S01]  /*03d0*/  @!P5 IADD3 R2, PT, PT, R2, R25, RZ ;  /* 0x000000190202d210 */ /* 0x020fe20007ffe0ff */
[----:B------:R-:W-:-:S04]  /*03e0*/  @!P2 VIADD R25, R20, 0xfffffffc ;  /* 0xfffffffc1419a836 */ /* 0x000fc80000000000 */
[----:B0-----:R-:W-:-:S05]  /*03f0*/  @!P2 IMAD.WIDE.U32 R16, R25, 0x3, R16 ;  /* 0x000000031910a825 */ /* 0x001fca00078e0010 */
[----:B------:R-:W5:Y:S01]  /*0400*/  @!P2 LDG.E.S8 R25, desc[UR8][R16.64] ;  /* 0x000000081019a981 */ /* 0x000f62000c1e1300 */
[----:B------:R-:W-:-:S03]  /*0410*/  VIADD R24, R24, UR7 ;  /* 0x0000000718187c36 */ /* 0x000fc60008000000 */
[----:B------:R-:W5:Y:S02]  /*0420*/  @!P2 LDG.E.S8 R26, desc[UR8][R16.64+0x1] ;  /* 0x00000108101aa981 */ /* 0x000f64000c1e1300 */
[----:B------:R-:W-:-:S04]  /*0430*/  ISETP.GE.U32.AND P3, PT, R24, UR4, PT ;  /* 0x0000000418007c0c */ /* 0x000fc8000bf66070 */
[C---:B------:R-:W-:Y:S01]  /*0440*/  ISETP.LT.OR P3, PT, R24.reuse, RZ, P3 ;  /* 0x000000ff1800720c */ /* 0x040fe20001f61670 */
[----:B--2---:R-:W-:Y:S02]  /*0450*/  @!P0 IMAD.IADD R3, R3, 0x1, R14 ;  /* 0x0000000103038824 */ /* 0x004fe400078e020e */
[----:B------:R-:W-:-:S05]  /*0460*/  VIADD R14, R24, UR7 ;  /* 0x00000007180e7c36 */ /* 0x000fca0008000000 */
[----:B------:R-:W-:-:S05]  /*0470*/  ISETP.GE.U32.AND P4, PT, R14, UR4, PT ;  /* 0x000000040e007c0c */ /* 0x000fca000bf86070 */
[----:B-1----:R-:W0:Y:S01]  /*0480*/  @!P3 LDC.64 R28, c[0x0][0x380] ;  /* 0x0000e000ff1cbb82 */ /* 0x002e220000000a00 */
[----:B------:R-:W-:Y:S02]  /*0490*/  ISETP.LT.OR P4, PT, R14, RZ, P4 ;  /* 0x000000ff0e00720c */ /* 0x000fe40002781670 */
[----:B------:R-:W-:-:S11]  /*04a0*/  @!P0 IADD3 R0, PT, PT, R0, R27, RZ ;  /* 0x0000001b00008210 */ /* 0x000fd60007ffe0ff */
[----:B------:R-:W-:Y:S01]  /*04b0*/  @!P4 VIADD R27, R6, 0xfffffffc ;  /* 0xfffffffc061bc836 */ /* 0x000fe20000000000 */
[----:B---3--:R-:W-:Y:S01]  /*04c0*/  @!P0 IADD3 R2, PT, PT, R2, R13, RZ ;  /* 0x0000000d02028210 */ /* 0x008fe20007ffe0ff */
[----:B----4-:R-:W-:Y:S01]  /*04d0*/  @!P1 IMAD.IADD R0, R0, 0x1, R23 ;  /* 0x0000000100009824 */ /* 0x010fe200078e0217 */
[----:B------:R-:W-:Y:S01]  /*04e0*/  @!P3 IADD3 R23, PT, PT, R8, -0x4, RZ ;  /* 0xfffffffc0817b810 */ /* 0x000fe20007ffe0ff */
[----:B------:R-:W-:Y:S02]  /*04f0*/  @!P1 IMAD.IADD R3, R3, 0x1, R12 ;  /* 0x0000000103039824 */ /* 0x000fe400078e020c */
[----:B------:R-:W1:Y:S02]  /*0500*/  @!P4 LDC.64 R12, c[0x0][0x380] ;  /* 0x0000e000ff0ccb82 */ /* 0x000e640000000a00 */
[----:B0-----:R-:W-:-:S04]  /*0510*/  @!P3 IMAD.WIDE.U32 R28, R23, 0x3, R28 ;  /* 0x00000003171cb825 */ /* 0x001fc800078e001c */
[----:B------:R-:W-:Y:S01]  /*0520*/  @!P1 IMAD.IADD R2, R2, 0x1, R15 ;  /* 0x0000000102029824 */ /* 0x000fe200078e020f */
[----:B------:R-:W2:Y:S04]  /*0530*/  @!P3 LDG.E.S8 R23, desc[UR8][R28.64+0x2] ;  /* 0x000002081c17b981 */ /* 0x000ea8000c1e1300 */
[----:B------:R-:W3:Y:S04]  /*0540*/  @!P2 LDG.E.S8 R15, desc[UR8][R16.64+0x2] ;  /* 0x00000208100fa981 */ /* 0x000ee8000c1e1300 */
[----:B------:R-:W4:Y:S04]  /*0550*/  @!P3 LDG.E.S8 R17, desc[UR8][R28.64] ;  /* 0x000000081c11b981 */ /* 0x000f28000c1e1300 */
[----:B------:R-:W2:Y:S01]  /*0560*/  @!P3 LDG.E.S8 R16, desc[UR8][R28.64+0x1] ;  /* 0x000001081c10b981 */ /* 0x000ea2000c1e1300 */
[----:B-1----:R-:W-:Y:S01]  /*0570*/  @!P4 IMAD.WIDE.U32 R12, R27, 0x3, R12 ;  /* 0x000000031b0cc825 */ /* 0x002fe200078e000c */
[----:B-----5:R-:W-:-:S04]  /*0580*/  @!P2 IADD3 R0, PT, PT, R0, R25, RZ ;  /* 0x000000190000a210 */ /* 0x020fc80007ffe0ff */
[----:B------:R-:W5:Y:S04]  /*0590*/  @!P4 LDG.E.S8 R27, desc[UR8][R12.64+0x2] ;  /* 0x000002080c1bc981 */ /* 0x000f68000c1e1300 */
[----:B------:R-:W5:Y:S04]  /*05a0*/  @!P4 LDG.E.S8 R25, desc[UR8][R12.64] ;  /* 0x000000080c19c981 */ /* 0x000f68000c1e1300 */
[----:B------:R0:W5:Y:S01]  /*05b0*/  @!P4 LDG.E.S8 R24, desc[UR8][R12.64+0x1] ;  /* 0x000001080c18c981 */ /* 0x000162000c1e1300 */
[----:B------:R-:W-:Y:S01]  /*05c0*/  VIADD R14, R14, UR7 ;  /* 0x000000070e0e7c36 */ /* 0x000fe20008000000 */
[----:B------:R-:W-:-:S04]  /*05d0*/  @!P5 IADD3 R5, PT, PT, R5, 0x1, RZ ;  /* 0x000000010505d810 */ /* 0x000fc80007ffe0ff */
[C---:B------:R-:W-:Y:S01]  /*05e0*/  ISETP.GE.U32.AND P5, PT, R14.reuse, UR4, PT ;  /* 0x000000040e007c0c */ /* 0x040fe2000bfa6070 */
[----:B0-----:R-:W-:-:S03]  /*05f0*/  VIADD R12, R14, UR7 ;  /* 0x000000070e0c7c36 */ /* 0x001fc60008000000 */
[----:B------:R-:W-:Y:S01]  /*0600*/  ISETP.LT.OR P5, PT, R14, RZ, P5 ;  /* 0x000000ff0e00720c */ /* 0x000fe20002fa1670 */
[C---:B------:R-:W-:Y:S01]  /*0610*/  VIADD R14, R12.reuse, UR7 ;  /* 0x000000070c0e7c36 */ /* 0x040fe20008000000 */
[----:B------:R-:W-:Y:S01]  /*0620*/  ISETP.GE.U32.AND P6, PT, R12, UR4, PT ;  /* 0x000000040c007c0c */ /* 0x000fe2000bfc6070 */
[----:B------:R-:W-:-:S03]  /*0630*/  @!P0 VIADD R5, R5, 0x1 ;  /* 0x0000000105058836 */ /* 0x000fc60000000000 */
[----:B------:R-:W-:Y:S02]  /*0640*/  ISETP.LT.OR P6, PT, R12, RZ, P6 ;  /* 0x000000ff0c00720c */ /* 0x000fe400037c1670 */
[----:B------:R-:W-:-:S05]  /*0650*/  ISETP.GE.U32.AND P0, PT, R14, UR4, PT ;  /* 0x000000040e007c0c */ /* 0x000fca000bf06070 */
[----:B------:R-:W0:Y:S01]  /*0660*/  @!P5 LDC.64 R12, c[0x0][0x380] ;  /* 0x0000e000ff0cdb82 */ /* 0x000e220000000a00 */
[----:B------:R-:W-:Y:S02]  /*0670*/  ISETP.LT.OR P0, PT, R14, RZ, P0 ;  /* 0x000000ff0e00720c */ /* 0x000fe40000701670 */
[----:B------:R-:W-:Y:S01]  /*0680*/  @!P2 IADD3 R3, PT, PT, R3, R26, RZ ;  /* 0x0000001a0303a210 */ /* 0x000fe20007ffe0ff */
[----:B---3--:R-:W-:-:S04]  /*0690*/  @!P2 IMAD.IADD R2, R2, 0x1, R15 ;  /* 0x000000010202a824 */ /* 0x008fc800078e020f */
[----:B------:R-:W1:Y:S01]  /*06a0*/  @!P6 LDC.64 R14, c[0x0][0x380] ;  /* 0x0000e000ff0eeb82 */ /* 0x000e620000000a00 */
[----:B----4-:R-:W-:Y:S01]  /*06b0*/  @!P3 IMAD.IADD R0, R0, 0x1, R17 ;  /* 0x000000010000b824 */ /* 0x010fe200078e0211 */
[----:B--2---:R-:W-:-:S06]  /*06c0*/  @!P3 IADD3 R3, PT, PT, R3, R16, RZ ;  /* 0x000000100303b210 */ /* 0x004fcc0007ffe0ff */
[----:B------:R-:W2:Y:S01]  /*06d0*/  @!P0 LDC.64 R16, c[0x0][0x380] ;  /* 0x0000e000ff108b82 */ /* 0x000ea20000000a00 */
[----:B------:R-:W-:Y:S02]  /*06e0*/  @!P3 IMAD.IADD R2, R2, 0x1, R23 ;  /* 0x000000010202b824 */ /* 0x000fe400078e0217 */
[----:B------:R-:W-:-:S04]  /*06f0*/  @!P5 VIADD R23, R9, 0xfffffffc ;  /* 0xfffffffc0917d836 */ /* 0x000fc80000000000 */
[----:B0-----:R-:W-:-:S04]  /*0700*/  @!P5 IMAD.WIDE.U32 R12, R23, 0x3, R12 ;  /* 0x00000003170cd825 */ /* 0x001fc800078e000c */
[----:B------:R-:W-:Y:S01]  /*0710*/  @!P6 VIADD R23, R10, 0xfffffffc ;  /* 0xfffffffc0a17e836 */ /* 0x000fe20000000000 */
[----:B-----5:R-:W-:Y:S01]  /*0720*/  @!P4 IADD3 R2, PT, PT, R2, R27, RZ ;  /* 0x0000001b0202c210 */ /* 0x020fe20007ffe0ff */
[----:B------:R-:W-:Y:S01]  /*0730*/  @!P0 VIADD R27, R11, 0xfffffffc ;  /* 0xfffffffc0b1b8836 */ /* 0x000fe20000000000 */
[----:B------:R-:W-:Y:S01]  /*0740*/  @!P4 IADD3 R0, PT, PT, R0, R25, RZ ;  /* 0x000000190000c210 */ /* 0x000fe20007ffe0ff */
[----:B-1----:R-:W-:Y:S01]  /*0750*/  @!P6 IMAD.WIDE.U32 R14, R23, 0x3, R14 ;  /* 0x00000003170ee825 */ /* 0x002fe200078e000e */
[----:B------:R-:W3:Y:S03]  /*0760*/  @!P5 LDG.E.S8 R25, desc[UR8][R12.64+0x2] ;  /* 0x000002080c19d981 */ /* 0x000ee6000c1e1300 */
[----:B------:R-:W-:Y:S01]  /*0770*/  @!P4 IMAD.IADD R3, R3, 0x1, R24 ;  /* 0x000000010303c824 */ /* 0x000fe200078e0218 */
[----:B------:R-:W4:Y:S04]  /*0780*/  @!P5 LDG.E.S8 R23, desc[UR8][R12.64] ;  /* 0x000000080c17d981 */ /* 0x000f28000c1e1300 */
[----:B------:R-:W5:Y:S01]  /*0790*/  @!P5 LDG.E.S8 R24, desc[UR8][R12.64+0x1] ;  /* 0x000001080c18d981 */ /* 0x000f62000c1e1300 */
[----:B--2---:R-:W-:-:S03]  /*07a0*/  @!P0 IMAD.WIDE.U32 R16, R27, 0x3, R16 ;  /* 0x000000031b108825 */ /* 0x004fc600078e0010 */
[----:B------:R-:W2:Y:S04]  /*07b0*/  @!P6 LDG.E.S8 R27, desc[UR8][R14.64] ;  /* 0x000000080e1be981 */ /* 0x000ea8000c1e1300 */
[----:B------:R-:W2:Y:S04]  /*07c0*/  @!P6 LDG.E.S8 R26, desc[UR8][R14.64+0x1] ;  /* 0x000001080e1ae981 */ /* 0x000ea8000c1e1300 */
[----:B------:R-:W2:Y:S04]  /*07d0*/  @!P6 LDG.E.S8 R29, desc[UR8][R14.64+0x2] ;  /* 0x000002080e1de981 */ /* 0x000ea8000c1e1300 */
[----:B------:R-:W2:Y:S04]  /*07e0*/  @!P0 LDG.E.S8 R28, desc[UR8][R16.64] ;  /* 0x00000008101c8981 */ /* 0x000ea8000c1e1300 */
[----:B------:R-:W2:Y:S04]  /*07f0*/  @!P0 LDG.E.S8 R12, desc[UR8][R16.64+0x1] ;  /* 0x00000108100c8981 */ /* 0x000ea8000c1e1300 */
[----:B------:R-:W2:Y:S01]  /*0800*/  @!P0 LDG.E.S8 R17, desc[UR8][R16.64+0x2] ;  /* 0x0000020810118981 */ /* 0x000ea2000c1e1300 */
[----:B------:R-:W-:Y:S01]  /*0810*/  @!P1 IADD3 R5, PT, PT, R5, 0x1, RZ ;  /* 0x0000000105059810 */ /* 0x000fe20007ffe0ff */
[----:B------:R-:W-:-:S04]  /*0820*/  VIADD R22, R22, 0x1 ;  /* 0x0000000116167836 */ /* 0x000fc80000000000 */
[----:B------:R-:W-:Y:S01]  /*0830*/  @!P2 VIADD R5, R5, 0x1 ;  /* 0x000000010505a836 */ /* 0x000fe20000000000 */
[----:B------:R-:W-:-:S03]  /*0840*/  ISETP.NE.AND P1, PT, R22, 0x5, PT ;  /* 0x000000051600780c */ /* 0x000fc60003f25270 */
[----:B------:R-:W-:-:S04]  /*0850*/  @!P3 VIADD R5, R5, 0x1 ;  /* 0x000000010505b836 */ /* 0x000fc80000000000 */
[----:B------:R-:W-:-:S05]  /*0860*/  @!P4 VIADD R5, R5, 0x1 ;  /* 0x000000010505c836 */ /* 0x000fca0000000000 */
[----:B------:R-:W-:-:S04]  /*0870*/  @!P5 IADD3 R5, PT, PT, R5, 0x1, RZ ;  /* 0x000000010505d810 */ /* 0x000fc80007ffe0ff */
[----:B------:R-:W-:Y:S01]  /*0880*/  @!P6 IADD3 R5, PT, PT, R5, 0x1, RZ ;  /* 0x000000010505e810 */ /* 0x000fe20007ffe0ff */
[----:B------:R-:W-:Y:S01]  /*0890*/  VIADD R18, R18, 0x1 ;  /* 0x0000000112127836 */ /* 0x000fe20000000000 */
[----:B------:R-:W-:Y:S01]  /*08a0*/  IADD3 R21, PT, PT, R21, 0x1, RZ ;  /* 0x0000000115157810 */ /* 0x000fe20007ffe0ff */
[----:B------:R-:W-:Y:S01]  /*08b0*/  VIADD R19, R19, 0x1 ;  /* 0x0000000113137836 */ /* 0x000fe20000000000 */
[----:B------:R-:W-:Y:S01]  /*08c0*/  IADD3 R20, PT, PT, R20, 0x1, RZ ;  /* 0x0000000114147810 */ /* 0x000fe20007ffe0ff */
[----:B------:R-:W-:Y:S01]  /*08d0*/  VIADD R8, R8, 0x1 ;  /* 0x0000000108087836 */ /* 0x000fe20000000000 */
[----:B------:R-:W-:Y:S01]  /*08e0*/  IADD3 R9, PT, PT, R9, 0x1, RZ ;  /* 0x0000000109097810 */ /* 0x000fe20007ffe0ff */
[----:B------:R-:W-:Y:S01]  /*08f0*/  VIADD R6, R6, 0x1 ;  /* 0x0000000106067836 */ /* 0x000fe20000000000 */
[----:B------:R-:W-:Y:S01]  /*0900*/  @!P0 IADD3 R5, PT, PT, R5, 0x1, RZ ;  /* 0x0000000105058810 */ /* 0x000fe20007ffe0ff */
[----:B------:R-:W-:Y:S02]  /*0910*/  VIADD R10, R10, 0x1 ;  /* 0x000000010a0a7836 */ /* 0x000fe40000000000 */
[----:B------:R-:W-:-:S02]  /*0920*/  VIADD R11, R11, 0x1 ;  /* 0x000000010b0b7836 */ /* 0x000fc40000000000 */
[----:B---3--:R-:W-:Y:S02]  /*0930*/  @!P5 IMAD.IADD R2, R2, 0x1, R25 ;  /* 0x000000010202d824 */ /* 0x008fe400078e0219 */
[----:B----4-:R-:W-:Y:S02]  /*0940*/  @!P5 IMAD.IADD R0, R0, 0x1, R23 ;  /* 0x000000010000d824 */ /* 0x010fe400078e0217 */
[----:B-----5:R-:W-:-:S03]  /*0950*/  @!P5 IMAD.IADD R3, R3, 0x1, R24 ;  /* 0x000000010303d824 */ /* 0x020fc600078e0218 */
[----:B--2---:R-:W-:Y:S01]  /*0960*/  @!P6 IADD3 R0, PT, PT, R0, R27, RZ ;  /* 0x0000001b0000e210 */ /* 0x004fe20007ffe0ff */
[----:B------:R-:W-:Y:S01]  /*0970*/  @!P6 IMAD.IADD R3, R3, 0x1, R26 ;  /* 0x000000010303e824 */ /* 0x000fe200078e021a */
[----:B------:R-:W-:-:S03]  /*0980*/  @!P6 IADD3 R2, PT, PT, R2, R29, RZ ;  /* 0x0000001d0202e210 */ /* 0x000fc60007ffe0ff */
[----:B------:R-:W-:Y:S01]  /*0990*/  @!P0 IMAD.IADD R0, R0, 0x1, R28 ;  /* 0x0000000100008824 */ /* 0x000fe200078e021c */
[----:B------:R-:W-:Y:S02]  /*09a0*/  @!P0 IADD3 R3, PT, PT, R3, R12, RZ ;  /* 0x0000000c03038210 */ /* 0x000fe40007ffe0ff */
[----:B------:R-:W-:Y:S01]  /*09b0*/  @!P0 IADD3 R2, PT, PT, R2, R17, RZ ;  /* 0x0000001102028210 */ /* 0x000fe20007ffe0ff */
[----:B------:R-:W-:Y:S06]  /*09c0*/  @P1 BRA `(.L_x_4) ;  /* 0xfffffff800001947 */ /* 0x000fec000383ffff */
[-C--:B------:R-:W-:Y:S02]  /*09d0*/  IABS R6, R5.reuse ;  /* 0x0000000500067213 */ /* 0x080fe40000000000 */
[----:B------:R-:W-:Y:S02]  /*09e0*/  IABS R13, R0 ;  /* 0x00000000000d7213 */ /* 0x000fe40000000000 */
[----:B------:R-:W0:Y:S01]  /*09f0*/  I2F.RP R10, R6 ;  /* 0x00000006000a7306 */ /* 0x000e220000209400 */
[-C--:B------:R-:W-:Y:S02]  /*0a00*/  IABS R12, R5.reuse ;  /* 0x00000005000c7213 */ /* 0x080fe40000000000 */
[----:B------:R-:W-:Y:S02]  /*0a10*/  IABS R14, R2 ;  /* 0x00000002000e7213 */ /* 0x000fe40000000000 */
[-C--:B------:R-:W-:Y:S01]  /*0a20*/  LOP3.LUT R0, R0, R5.reuse, RZ, 0x3c, !PT ;  /* 0x0000000500007212 */ /* 0x080fe200078e3cff */
[----:B------:R-:W-:Y:S01]  /*0a30*/  IMAD.MOV R15, RZ, RZ, -R12 ;  /* 0x000000ffff0f7224 */ /* 0x000fe200078e0a0c */
[----:B------:R-:W-:-:S02]  /*0a40*/  LOP3.LUT R2, R2, R5, RZ, 0x3c, !PT ;  /* 0x0000000502027212 */ /* 0x000fc400078e3cff */
[----:B------:R-:W-:Y:S01]  /*0a50*/  ISETP.GE.AND P4, PT, R0, RZ, PT ;  /* 0x000000ff0000720c */ /* 0x000fe20003f86270 */
[----:B0-----:R-:W0:Y:S02]  /*0a60*/  MUFU.RCP R10, R10 ;  /* 0x0000000a000a7308 */ /* 0x001e240000001000 */
[----:B0-----:R-:W-:-:S06]  /*0a70*/  IADD3 R8, PT, PT, R10, 0xffffffe, RZ ;  /* 0x0ffffffe0a087810 */ /* 0x001fcc0007ffe0ff */
[----:B------:R0:W1:Y:S02]  /*0a80*/  F2I.FTZ.U32.TRUNC.NTZ R9, R8 ;  /* 0x0000000800097305 */ /* 0x000064000021f000 */
[----:B0-----:R-:W-:Y:S02]  /*0a90*/  HFMA2 R8, -RZ, RZ, 0, 0 ;  /* 0x00000000ff087431 */ /* 0x001fe400000001ff */
[----:B-1----:R-:W-:-:S04]  /*0aa0*/  IMAD.MOV R11, RZ, RZ, -R9 ;  /* 0x000000ffff0b7224 */ /* 0x002fc800078e0a09 */
[----:B------:R-:W-:-:S04]  /*0ab0*/  IMAD R11, R11, R6, RZ ;  /* 0x000000060b0b7224 */ /* 0x000fc800078e02ff */
[----:B------:R-:W-:Y:S01]  /*0ac0*/  IMAD.HI.U32 R9, R9, R11, R8 ;  /* 0x0000000b09097227 */ /* 0x000fe200078e0008 */
[----:B------:R-:W-:Y:S02]  /*0ad0*/  IABS R8, R3 ;  /* 0x0000000300087213 */ /* 0x000fe40000000000 */
[----:B------:R-:W-:-:S03]  /*0ae0*/  LOP3.LUT R3, R3, R5, RZ, 0x3c, !PT ;  /* 0x0000000503037212 */ /* 0x000fc600078e3cff */
[----:B------:R-:W-:-:S04]  /*0af0*/  IMAD.HI.U32 R10, R9, R13, RZ ;  /* 0x0000000d090a7227 */ /* 0x000fc800078e00ff */
[----:B------:R-:W-:-:S04]  /*0b00*/  IMAD.HI.U32 R11, R9, R8, RZ ;  /* 0x00000008090b7227 */ /* 0x000fc800078e00ff */
[----:B------:R-:W-:-:S04]  /*0b10*/  IMAD.HI.U32 R12, R9, R14, RZ ;  /* 0x0000000e090c7227 */ /* 0x000fc800078e00ff */
[-C--:B------:R-:W-:Y:S02]  /*0b20*/  IMAD R9, R10, R15.reuse, R13 ;  /* 0x0000000f0a097224 */ /* 0x080fe400078e020d */
[-C--:B------:R-:W-:Y:S02]  /*0b30*/  IMAD R13, R11, R15.reuse, R8 ;  /* 0x0000000f0b0d7224 */ /* 0x080fe400078e0208 */
[----:B------:R-:W-:Y:S01]  /*0b40*/  IMAD R15, R12, R15, R14 ;  /* 0x0000000f0c0f7224 */ /* 0x000fe200078e020e */
[C---:B------:R-:W-:Y:S02]  /*0b50*/  ISETP.GT.U32.AND P5, PT, R6.reuse, R9, PT ;  /* 0x000000090600720c */ /* 0x040fe40003fa4070 */
[C---:B------:R-:W-:Y:S02]  /*0b60*/  ISETP.GT.U32.AND P6, PT, R6.reuse, R13, PT ;  /* 0x0000000d0600720c */ /* 0x040fe40003fc4070 */
[----:B------:R-:W-:-:S09]  /*0b70*/  ISETP.GT.U32.AND P0, PT, R6, R15, PT ;  /* 0x0000000f0600720c */ /* 0x000fd20003f04070 */
[-C--:B------:R-:W-:Y:S01]  /*0b80*/  @!P5 IADD3 R9, PT, PT, R9, -R6.reuse, RZ ;  /* 0x800000060909d210 */ /* 0x080fe20007ffe0ff */
[----:B------:R-:W-:Y:S01]  /*0b90*/  @!P5 VIADD R10, R10, 0x1 ;  /* 0x000000010a0ad836 */ /* 0x000fe20000000000 */
[----:B------:R-:W-:Y:S01]  /*0ba0*/  @!P6 IADD3 R11, PT, PT, R11, 0x1, RZ ;  /* 0x000000010b0be810 */ /* 0x000fe20007ffe0ff */
[----:B------:R-:W-:Y:S01]  /*0bb0*/  @!P6 IMAD.IADD R13, R13, 0x1, -R6 ;  /* 0x000000010d0de824 */ /* 0x000fe200078e0a06 */
[-C--:B------:R-:W-:Y:S01]  /*0bc0*/  @!P0 IADD3 R15, PT, PT, R15, -R6.reuse, RZ ;  /* 0x800000060f0f8210 */ /* 0x080fe20007ffe0ff */
[----:B------:R-:W-:Y:S01]  /*0bd0*/  @!P0 VIADD R12, R12, 0x1 ;  /* 0x000000010c0c8836 */ /* 0x000fe20000000000 */
[-C--:B------:R-:W-:Y:S02]  /*0be0*/  ISETP.GE.U32.AND P1, PT, R9, R6.reuse, PT ;  /* 0x000000060900720c */ /* 0x080fe40003f26070 */
[----:B------:R-:W0:Y:S01]  /*0bf0*/  LDC.64 R8, c[0x0][0x388] ;  /* 0x0000e200ff087b82 */ /* 0x000e220000000a00 */
[-C--:B------:R-:W-:Y:S02]  /*0c00*/  ISETP.GE.U32.AND P2, PT, R13, R6.reuse, PT ;  /* 0x000000060d00720c */ /* 0x080fe40003f46070 */
[----:B------:R-:W-:-:S02]  /*0c10*/  ISETP.GE.U32.AND P3, PT, R15, R6, PT ;  /* 0x000000060f00720c */ /* 0x000fc40003f66070 */
[----:B------:R-:W-:Y:S02]  /*0c20*/  ISETP.GE.AND P5, PT, R3, RZ, PT ;  /* 0x000000ff0300720c */ /* 0x000fe40003fa6270 */
[----:B------:R-:W-:Y:S02]  /*0c30*/  ISETP.GE.AND P6, PT, R2, RZ, PT ;  /* 0x000000ff0200720c */ /* 0x000fe40003fc6270 */
[----:B------:R-:W-:Y:S02]  /*0c40*/  ISETP.NE.AND P0, PT, R5, RZ, PT ;  /* 0x000000ff0500720c */ /* 0x000fe40003f05270 */
[----:B------:R-:W-:Y:S02]  /*0c50*/  @P1 IADD3 R10, PT, PT, R10, 0x1, RZ ;  /* 0x000000010a0a1810 */ /* 0x000fe40007ffe0ff */
[----:B------:R-:W-:Y:S01]  /*0c60*/  LOP3.LUT R5, RZ, R5, RZ, 0x33, !PT ;  /* 0x00000005ff057212 */ /* 0x000fe200078e33ff */
[----:B------:R-:W-:Y:S02]  /*0c70*/  @P2 VIADD R11, R11, 0x1 ;  /* 0x000000010b0b2836 */ /* 0x000fe40000000000 */
[----:B------:R-:W-:Y:S01]  /*0c80*/  @P3 IADD3 R12, PT, PT, R12, 0x1, RZ ;  /* 0x000000010c0c3810 */ /* 0x000fe20007ffe0ff */
[----:B------:R-:W-:-:S02]  /*0c90*/  @!P4 IMAD.MOV R10, RZ, RZ, -R10 ;  /* 0x000000ffff0ac224 */ /* 0x000fc400078e0a0a */
[----:B------:R-:W-:Y:S02]  /*0ca0*/  @!P5 IADD3 R11, PT, PT, -R11, RZ, RZ ;  /* 0x000000ff0b0bd210 */ /* 0x000fe40007ffe1ff */
[----:B------:R-:W-:Y:S01]  /*0cb0*/  @!P6 IMAD.MOV R12, RZ, RZ, -R12 ;  /* 0x000000ffff0ce224 */ /* 0x000fe200078e0a0c */
[C---:B------:R-:W-:Y:S02]  /*0cc0*/  SEL R3, R5.reuse, R10, !P0 ;  /* 0x0000000a05037207 */ /* 0x040fe40004000000 */
[C---:B------:R-:W-:Y:S01]  /*0cd0*/  SEL R11, R5.reuse, R11, !P0 ;  /* 0x0000000b050b7207 */ /* 0x040fe20004000000 */
[C---:B0-----:R-:W-:Y:S01]  /*0ce0*/  IMAD.WIDE R8, R4.reuse, 0x3, R8 ;  /* 0x0000000304087825 */ /* 0x041fe200078e0208 */
[----:B------:R-:W-:Y:S02]  /*0cf0*/  SEL R5, R5, R12, !P0 ;  /* 0x0000000c05057207 */ /* 0x000fe40004000000 */
[----:B------:R-:W-:Y:S02]  /*0d00*/  IADD3 R4, PT, PT, R4, 0x1, RZ ;  /* 0x0000000104047810 */ /* 0x000fe40007ffe0ff */
[----:B------:R0:W-:Y:S02]  /*0d10*/  STG.E.U8 desc[UR8][R8.64], R3 ;  /* 0x0000000308007986 */ /* 0x0001e4000c101108 */
[----:B------:R-:W-:-:S02]  /*0d20*/  ISETP.GE.AND P0, PT, R4, R7, PT ;  /* 0x000000070400720c */ /* 0x000fc40003f06270 */
[----:B------:R0:W-:Y:S04]  /*0d30*/  STG.E.U8 desc[UR8][R8.64+0x1], R11 ;  /* 0x0000010b08007986 */ /* 0x0001e8000c101108 */
[----:B------:R0:W-:Y:S07]  /*0d40*/  STG.E.U8 desc[UR8][R8.64+0x2], R5 ;  /* 0x0000020508007986 */ /* 0x0001ee000c101108 */
[----:B------:R-:W-:Y:S05]  /*0d50*/  @!P0 BRA `(.L_x_5) ;  /* 0xfffffff000e08947 */ /* 0x000fea000383ffff */
[----:B------:R-:W-:Y:S05]  /*0d60*/  EXIT ;  /* 0x000000000000794d */ /* 0x000fea0003800000 */
.L_x_6:
        /* <DEDUP_REMOVED lines=9> */
.L_x_9:


//--------------------- .nv.shared.reserved.0     --------------------------
	.section	.nv.shared.reserved.0,"aw",@nobits
	.weak		__nv_reservedSMEM_offset_0_alias
	.size		__nv_reservedSMEM_offset_0_alias, 0, 64
	.other		__nv_reservedSMEM_offset_0_alias,@"STO_CUDA_RESERVED_SHARED STV_DEFAULT"
__nv_reservedSMEM_offset_0_alias:
	.zero		0
	.zero		64


//--------------------- .nv.constant0._Z22imageFilterKernelPartCP5char3S0_jj --------------------------
	.section	.nv.constant0._Z22imageFilterKernelPartCP5char3S0_jj,"a",@progbits
	.sectionflags	@""
	.align	4
.nv.constant0._Z22imageFilterKernelPartCP5char3S0_jj:
	.zero		920


//--------------------- .nv.constant0._Z22imageFilterKernelPartBP5char3S0_jjii --------------------------
	.section	.nv.constant0._Z22imageFilterKernelPartBP5char3S0_jjii,"a",@progbits
	.sectionflags	@""
	.align	4
.nv.constant0._Z22imageFilterKernelPartBP5char3S0_jjii:
	.zero		928


//--------------------- .nv.constant0._Z22imageFilterKernelPartAP5char3S0_jji --------------------------
	.section	.nv.constant0._Z22imageFilterKernelPartAP5char3S0_jji,"a",@progbits
	.sectionflags	@""
	.align	4
.nv.constant0._Z22imageFilterKernelPartAP5char3S0_jji:
	.zero		924


//--------------------- SYMBOLS --------------------------

	.type		.nv.reservedSmem.offset0,@object
	.size		.nv.reservedSmem.offset0,0x4
